def matmul_kernel(
    a_ptr,
    b_ptr,
    c_ptr,
    M,
    N,
    K,
    stride_am,
    stride_ak,
    stride_bk,
    stride_bn,
    stride_cm,
    stride_cn,
    BLOCK_M: tl.constexpr,
    BLOCK_N: tl.constexpr,
    BLOCK_K: tl.constexpr,
    GROUP_M: tl.constexpr,
):
    pid = tl.program_id(axis=0)
    num_pid_m = tl.cdiv(M, BLOCK_M)
    num_pid_n = tl.cdiv(N, BLOCK_N)
    num_pid_in_group = GROUP_M * num_pid_n
    group_id = pid // num_pid_in_group
    first_pid_m = group_id * GROUP_M
    group_size_m = min(num_pid_m - first_pid_m, GROUP_M)
    pid_m = first_pid_m + ((pid % num_pid_in_group) % group_size_m)
    pid_n = (pid % num_pid_in_group) // group_size_m

    offs_am = (pid_m * BLOCK_M + tl.arange(0, BLOCK_M)) % M
    offs_bn = (pid_n * BLOCK_N + tl.arange(0, BLOCK_N)) % N
    offs_k = tl.arange(0, BLOCK_K)
    a_ptrs = a_ptr + offs_am[:, None] * stride_am + offs_k[None, :] * stride_ak
    b_ptrs = b_ptr + offs_k[:, None] * stride_bk + offs_bn[None, :] * stride_bn

    acc = tl.zeros((BLOCK_M, BLOCK_N), dtype=tl.float32)
    for kk in range(0, tl.cdiv(K, BLOCK_K)):
        a = tl.load(a_ptrs, mask=offs_k[None, :] < K - kk * BLOCK_K, other=0.0)
        b = tl.load(b_ptrs, mask=offs_k[:, None] < K - kk * BLOCK_K, other=0.0)
        acc = tl.dot(a, b, acc)
        a_ptrs += BLOCK_K * stride_ak
        b_ptrs += BLOCK_K * stride_bk

    c = acc.to(c_ptr.dtype.element_ty)
    offs_cm = pid_m * BLOCK_M + tl.arange(0, BLOCK_M)
    offs_cn = pid_n * BLOCK_N + tl.arange(0, BLOCK_N)
    c_ptrs = c_ptr + offs_cm[:, None] * stride_cm + offs_cn[None, :] * stride_cn
    mask = (offs_cm[:, None] < M) & (offs_cn[None, :] < N)
    tl.store(c_ptrs, c, mask=mask)

# config = {"BLOCK_K": 32, "BLOCK_M": 128, "BLOCK_N": 128, "GROUP_M": 8, "arch": "sm_90", "dtype": "bf16", "num_ctas": 1, "num_stages": 3, "num_warps": 4}
# arch = sm_90


// ===== COMPILED SASS (sm_90a) =====

	.target	sm_90a

	.elftype	@"ET_EXEC"


//--------------------- .note.nv.tkinfo           --------------------------
	.section	.note.nv.tkinfo,"",@"SHT_NOTE"
	.sectionflags	@"SHF_NOTE_NV_TKINFO"
	.tkinfo
        /*0018*/ 	.word	0x00000002
        /*0030*/ 	.string	""
        /*0030*/ 	.string	"ptxas"
        /*0030*/ 	.string	"Cuda compilation tools, release 13.0, V13.0.88"
        /*0030*/ 	.string	"Build cuda_13.0.r13.0/compiler.36424714_0"
        /*0030*/ 	.string	"-v  -suppress-debug-info  -lineinfo  -arch sm_90a "



//--------------------- .note.nv.cuinfo           --------------------------
	.section	.note.nv.cuinfo,"",@"SHT_NOTE"
	.sectionflags	@"SHF_NOTE_NV_CUINFO"
        /*0018*/ 	.short	0x0002
        /*001a*/ 	.short	0x005a
        /*001c*/ 	.short	0x0082
	.zero		2


//--------------------- .nv.info                  --------------------------
	.section	.nv.info,"",@"SHT_CUDA_INFO"
	.align	4


	//----- nvinfo : EIATTR_REGCOUNT
	.align		4
        /*0000*/ 	.byte	0x04, 0x2f
        /*0002*/ 	.short	(.L_1 - .L_0)
	.align		4
.L_0:
        /*0004*/ 	.word	index@(matmul_kernel)
        /*0008*/ 	.word	0x000000ff


	//----- nvinfo : EIATTR_FRAME_SIZE
	.align		4
.L_1:
        /*000c*/ 	.byte	0x04, 0x11
        /*000e*/ 	.short	(.L_3 - .L_2)
	.align		4
.L_2:
        /*0010*/ 	.word	index@(matmul_kernel)
        /*0014*/ 	.word	0x00000000


	//----- nvinfo : EIATTR_MIN_STACK_SIZE
	.align		4
.L_3:
        /*0018*/ 	.byte	0x04, 0x12
        /*001a*/ 	.short	(.L_5 - .L_4)
	.align		4
.L_4:
        /*001c*/ 	.word	index@(matmul_kernel)
        /*0020*/ 	.word	0x00000000
.L_5:


//--------------------- .nv.compat                --------------------------
	.section	.nv.compat,"",@"SHT_CUDA_COMPAT_INFO"
	.align	4
        /*0000*/ 	.byte	0x02, 0x09, 0x01, 0x00, 0x02, 0x02, 0x04, 0x00, 0x02, 0x05, 0x05, 0x00, 0x03, 0x07, 0x01, 0x01
        /*0010*/ 	.byte	0x02, 0x03, 0x00, 0x00, 0x02, 0x06, 0x01, 0x00, 0x04, 0x0b, 0x08, 0x00, 0x00, 0x00, 0x00, 0x00
        /*0020*/ 	.byte	0x00, 0x00, 0x00, 0x00


//--------------------- .nv.info.matmul_kernel    --------------------------
	.section	.nv.info.matmul_kernel,"",@"SHT_CUDA_INFO"
	.sectionflags	@""
	.align	4


	//----- nvinfo : EIATTR_CUDA_API_VERSION
	.align		4
        /*0000*/ 	.byte	0x04, 0x37
        /*0002*/ 	.short	(.L_7 - .L_6)
.L_6:
        /*0004*/ 	.word	0x00000082


	//----- nvinfo : EIATTR_KPARAM_INFO
	.align		4
.L_7:
        /*0008*/ 	.byte	0x04, 0x17
        /*000a*/ 	.short	(.L_9 - .L_8)
.L_8:
        /*000c*/ 	.word	0x00000000
        /*0010*/ 	.short	0x000d
        /*0012*/ 	.short	0x0048
        /*0014*/ 	.byte	0x00, 0xf4, 0x21, 0x00


	//----- nvinfo : EIATTR_KPARAM_INFO
	.align		4
.L_9:
        /*0018*/ 	.byte	0x04, 0x17
        /*001a*/ 	.short	(.L_11 - .L_10)
.L_10:
        /*001c*/ 	.word	0x00000000
        /*0020*/ 	.short	0x000c
        /*0022*/ 	.short	0x0040
        /*0024*/ 	.byte	0x00, 0xf4, 0x21, 0x00


	//----- nvinfo : EIATTR_KPARAM_INFO
	.align		4
.L_11:
        /*0028*/ 	.byte	0x04, 0x17
        /*002a*/ 	.short	(.L_13 - .L_12)
.L_12:
        /*002c*/ 	.word	0x00000000
        /*0030*/ 	.short	0x000b
        /*0032*/ 	.short	0x0038
        /*0034*/ 	.byte	0x00, 0xf0, 0x11, 0x00


	//----- nvinfo : EIATTR_KPARAM_INFO
	.align		4
.L_13:
        /*0038*/ 	.byte	0x04, 0x17
        /*003a*/ 	.short	(.L_15 - .L_14)
.L_14:
        /*003c*/ 	.word	0x00000000
        /*0040*/ 	.short	0x000a
        /*0042*/ 	.short	0x0034
        /*0044*/ 	.byte	0x00, 0xf0, 0x11, 0x00


	//----- nvinfo : EIATTR_KPARAM_INFO
	.align		4
.L_15:
        /*0048*/ 	.byte	0x04, 0x17
        /*004a*/ 	.short	(.L_17 - .L_16)
.L_16:
        /*004c*/ 	.word	0x00000000
        /*0050*/ 	.short	0x0009
        /*0052*/ 	.short	0x0030
        /*0054*/ 	.byte	0x00, 0xf0, 0x11, 0x00


	//----- nvinfo : EIATTR_KPARAM_INFO
	.align		4
.L_17:
        /*0058*/ 	.byte	0x04, 0x17
        /*005a*/ 	.short	(.L_19 - .L_18)
.L_18:
        /*005c*/ 	.word	0x00000000
        /*0060*/ 	.short	0x0008
        /*0062*/ 	.short	0x002c
        /*0064*/ 	.byte	0x00, 0xf0, 0x11, 0x00


	//----- nvinfo : EIATTR_KPARAM_INFO
	.align		4
.L_19:
        /*0068*/ 	.byte	0x04, 0x17
        /*006a*/ 	.short	(.L_21 - .L_20)
.L_20:
        /*006c*/ 	.word	0x00000000
        /*0070*/ 	.short	0x0007
        /*0072*/ 	.short	0x0028
        /*0074*/ 	.byte	0x00, 0xf0, 0x11, 0x00


	//----- nvinfo : EIATTR_KPARAM_INFO
	.align		4
.L_21:
        /*0078*/ 	.byte	0x04, 0x17
        /*007a*/ 	.short	(.L_23 - .L_22)
.L_22:
        /*007c*/ 	.word	0x00000000
        /*0080*/ 	.short	0x0006
        /*0082*/ 	.short	0x0024
        /*0084*/ 	.byte	0x00, 0xf0, 0x11, 0x00


	//----- nvinfo : EIATTR_KPARAM_INFO
	.align		4
.L_23:
        /*0088*/ 	.byte	0x04, 0x17
        /*008a*/ 	.short	(.L_25 - .L_24)
.L_24:
        /*008c*/ 	.word	0x00000000
        /*0090*/ 	.short	0x0005
        /*0092*/ 	.short	0x0020
        /*0094*/ 	.byte	0x00, 0xf0, 0x11, 0x00


	//----- nvinfo : EIATTR_KPARAM_INFO
	.align		4
.L_25:
        /*0098*/ 	.byte	0x04, 0x17
        /*009a*/ 	.short	(.L_27 - .L_26)
.L_26:
        /*009c*/ 	.word	0x00000000
        /*00a0*/ 	.short	0x0004
        /*00a2*/ 	.short	0x001c
        /*00a4*/ 	.byte	0x00, 0xf0, 0x11, 0x00


	//----- nvinfo : EIATTR_KPARAM_INFO
	.align		4
.L_27:
        /*00a8*/ 	.byte	0x04, 0x17
        /*00aa*/ 	.short	(.L_29 - .L_28)
.L_28:
        /*00ac*/ 	.word	0x00000000
        /*00b0*/ 	.short	0x0003
        /*00b2*/ 	.short	0x0018
        /*00b4*/ 	.byte	0x00, 0xf0, 0x11, 0x00


	//----- nvinfo : EIATTR_KPARAM_INFO
	.align		4
.L_29:
        /*00b8*/ 	.byte	0x04, 0x17
        /*00ba*/ 	.short	(.L_31 - .L_30)
.L_30:
        /*00bc*/ 	.word	0x00000000
        /*00c0*/ 	.short	0x0002
        /*00c2*/ 	.short	0x0010
        /*00c4*/ 	.byte	0x00, 0xf4, 0x21, 0x00


	//----- nvinfo : EIATTR_KPARAM_INFO
	.align		4
.L_31:
        /*00c8*/ 	.byte	0x04, 0x17
        /*00ca*/ 	.short	(.L_33 - .L_32)
.L_32:
        /*00cc*/ 	.word	0x00000000
        /*00d0*/ 	.short	0x0001
        /*00d2*/ 	.short	0x0008
        /*00d4*/ 	.byte	0x00, 0xf4, 0x21, 0x00


	//----- nvinfo : EIATTR_KPARAM_INFO
	.align		4
.L_33:
        /*00d8*/ 	.byte	0x04, 0x17
        /*00da*/ 	.short	(.L_35 - .L_34)
.L_34:
        /*00dc*/ 	.word	0x00000000
        /*00e0*/ 	.short	0x0000
        /*00e2*/ 	.short	0x0000
        /*00e4*/ 	.byte	0x00, 0xf4, 0x21, 0x00


	//----- nvinfo : EIATTR_SPARSE_MMA_MASK
	.align		4
.L_35:
        /*00e8*/ 	.byte	0x03, 0x50
        /*00ea*/ 	.short	0x0000


	//----- nvinfo : EIATTR_MAXREG_COUNT
	.align		4
        /*00ec*/ 	.byte	0x03, 0x1b
        /*00ee*/ 	.short	0x00ff


	//----- nvinfo : EIATTR_NUM_BARRIERS
	.align		4
        /*00f0*/ 	.byte	0x02, 0x4c
        /*00f2*/ 	.byte	0x01
	.zero		1


	//----- nvinfo : EIATTR_MERCURY_ISA_VERSION
	.align		4
        /*00f4*/ 	.byte	0x03, 0x5f
        /*00f6*/ 	.short	0x0101


	//----- nvinfo : EIATTR_EXIT_INSTR_OFFSETS
	.align		4
        /*00f8*/ 	.byte	0x04, 0x1c
        /*00fa*/ 	.short	(.L_37 - .L_36)


	//   ....[0]....
.L_36:
        /*00fc*/ 	.word	0x000097c0


	//   ....[1]....
        /*0100*/ 	.word	0x000097f0


	//----- nvinfo : EIATTR_REQNTID
	.align		4
.L_37:
        /*0104*/ 	.byte	0x04, 0x10
        /*0106*/ 	.short	(.L_39 - .L_38)
.L_38:
        /*0108*/ 	.word	0x00000080
        /*010c*/ 	.word	0x00000001
        /*0110*/ 	.word	0x00000001


	//----- nvinfo : EIATTR_CBANK_PARAM_SIZE
	.align		4
.L_39:
        /*0114*/ 	.byte	0x03, 0x19
        /*0116*/ 	.short	0x0050


	//----- nvinfo : EIATTR_PARAM_CBANK
	.align		4
        /*0118*/ 	.byte	0x04, 0x0a
        /*011a*/ 	.short	(.L_41 - .L_40)
	.align		4
.L_40:
        /*011c*/ 	.word	index@(.nv.constant0.matmul_kernel)
        /*0120*/ 	.short	0x0210
        /*0122*/ 	.short	0x0050


	//----- nvinfo : EIATTR_SW_WAR
	.align		4
.L_41:
        /*0124*/ 	.byte	0x04, 0x36
        /*0126*/ 	.short	(.L_43 - .L_42)
.L_42:
        /*0128*/ 	.word	0x00000008
.L_43:


//--------------------- .nv.callgraph             --------------------------
	.section	.nv.callgraph,"",@"SHT_CUDA_CALLGRAPH"
	.align	4
	.sectionentsize	8
	.align		4
        /*0000*/ 	.word	0x00000000
	.align		4
        /*0004*/ 	.word	0xffffffff
	.align		4
        /*0008*/ 	.word	0x00000000
	.align		4
        /*000c*/ 	.word	0xfffffffe
	.align		4
        /*0010*/ 	.word	0x00000000
	.align		4
        /*0014*/ 	.word	0xfffffffd
	.align		4
        /*0018*/ 	.word	0x00000000
	.align		4
        /*001c*/ 	.word	0xfffffffc


//--------------------- .text.matmul_kernel       --------------------------
	.section	.text.matmul_kernel,"ax",@progbits
	.align	128
        .global         matmul_kernel
        .type           matmul_kernel,@function
        .size           matmul_kernel,(.L_x_3 - matmul_kernel)
        .other          matmul_kernel,@"STO_CUDA_ENTRY STV_DEFAULT"
matmul_kernel:
.text.matmul_kernel:
[----:B------:R-:W-:Y:S08]  /*0000*/  LDC R1, c[0x0][0x28] ;  /* 0x00000a00ff017b82 */ /* 0x000ff00000000800 */
[----:B------:R-:W0:Y:S01]  /*0010*/  LDC.64 R48, c[0x0][0x228] ;  /* 0x00008a00ff307b82 */ /* 0x000e220000000a00 */
[----:B------:R-:W1:Y:S01]  /*0020*/  S2R R5, SR_CTAID.X ;  /* 0x0000000000057919 */ /* 0x000e620000002500 */
[----:B------:R-:W-:Y:S01]  /*0030*/  UMOV UR4, 0x400 ;  /* 0x0000040000047882 */ /* 0x000fe20000000000 */
[----:B------:R-:W-:Y:S01]  /*0040*/  ULDC.64 UR14, c[0x0][0x208] ;  /* 0x00008200000e7ab9 */ /* 0x000fe20000000a00 */
[----:B------:R-:W-:-:S02]  /*0050*/  CS2R R24, SRZ ;  /* 0x0000000000187805 */ /* 0x000fc4000001ff00 */
[----:B------:R-:W-:Y:S02]  /*0060*/  CS2R R26, SRZ ;  /* 0x00000000001a7805 */ /* 0x000fe4000001ff00 */
[----:B------:R-:W-:Y:S02]  /*0070*/  CS2R R28, SRZ ;  /* 0x00000000001c7805 */ /* 0x000fe4000001ff00 */
[----:B------:R-:W-:Y:S01]  /*0080*/  CS2R R30, SRZ ;  /* 0x00000000001e7805 */ /* 0x000fe2000001ff00 */
[----:B------:R-:W2:Y:S01]  /*0090*/  S2UR UR12, SR_CgaCtaId ;  /* 0x00000000000c79c3 */ /* 0x000ea20000008800 */
[----:B------:R-:W-:Y:S02]  /*00a0*/  CS2R R32, SRZ ;  /* 0x0000000000207805 */ /* 0x000fe4000001ff00 */
[----:B------:R-:W-:Y:S02]  /*00b0*/  CS2R R34, SRZ ;  /* 0x0000000000227805 */ /* 0x000fe4000001ff00 */
[----:B------:R-:W-:-:S02]  /*00c0*/  CS2R R36, SRZ ;  /* 0x0000000000247805 */ /* 0x000fc4000001ff00 */
[----:B------:R-:W-:Y:S02]  /*00d0*/  CS2R R38, SRZ ;  /* 0x0000000000267805 */ /* 0x000fe4000001ff00 */
[----:B------:R-:W-:Y:S02]  /*00e0*/  CS2R R40, SRZ ;  /* 0x0000000000287805 */ /* 0x000fe4000001ff00 */
[----:B------:R-:W-:Y:S02]  /*00f0*/  CS2R R42, SRZ ;  /* 0x00000000002a7805 */ /* 0x000fe4000001ff00 */
        /* <DEDUP_REMOVED lines=8> */
[----:B------:R-:W-:Y:S01]  /*0180*/  CS2R R128, SRZ ;  /* 0x0000000000807805 */ /* 0x000fe2000001ff00 */
[----:B0-----:R-:W-:Y:S01]  /*0190*/  VIADD R0, R49, 0x7f ;  /* 0x0000007f31007836 */ /* 0x001fe20000000000 */
[----:B------:R-:W-:-:S02]  /*01a0*/  CS2R R130, SRZ ;  /* 0x0000000000827805 */ /* 0x000fc4000001ff00 */
[----:B------:R-:W-:Y:S02]  /*01b0*/  CS2R R64, SRZ ;  /* 0x0000000000407805 */ /* 0x000fe4000001ff00 */
[----:B------:R-:W-:Y:S02]  /*01c0*/  CS2R R66, SRZ ;  /* 0x0000000000427805 */ /* 0x000fe4000001ff00 */
[----:B------:R-:W-:Y:S02]  /*01d0*/  CS2R R68, SRZ ;  /* 0x0000000000447805 */ /* 0x000fe4000001ff00 */
[----:B------:R-:W-:Y:S02]  /*01e0*/  SHF.R.S32.HI R3, RZ, 0x1f, R0 ;  /* 0x0000001fff037819 */ /* 0x000fe40000011400 */
[----:B------:R-:W-:Y:S02]  /*01f0*/  CS2R R70, SRZ ;  /* 0x0000000000467805 */ /* 0x000fe4000001ff00 */
[----:B------:R-:W-:Y:S01]  /*0200*/  CS2R R72, SRZ ;  /* 0x0000000000487805 */ /* 0x000fe2000001ff00 */
[----:B--2---:R-:W-:Y:S01]  /*0210*/  ULEA UR12, UR12, UR4, 0x18 ;  /* 0x000000040c0c7291 */ /* 0x004fe2000f8ec03f */
[----:B------:R-:W-:-:S02]  /*0220*/  LEA.HI R3, R3, R0, RZ, 0x7 ;  /* 0x0000000003037211 */ /* 0x000fc400078f38ff */
[----:B------:R-:W-:Y:S02]  /*0230*/  CS2R R74, SRZ ;  /* 0x00000000004a7805 */ /* 0x000fe4000001ff00 */
[----:B-1----:R-:W-:Y:S02]  /*0240*/  IABS R8, R5 ;  /* 0x0000000500087213 */ /* 0x002fe40000000000 */
[----:B------:R-:W-:Y:S02]  /*0250*/  CS2R R76, SRZ ;  /* 0x00000000004c7805 */ /* 0x000fe4000001ff00 */
[----:B------:R-:W-:Y:S02]  /*0260*/  SHF.R.S32.HI R3, RZ, 0x7, R3 ;  /* 0x00000007ff037819 */ /* 0x000fe40000011403 */
[----:B------:R-:W-:Y:S02]  /*0270*/  CS2R R78, SRZ ;  /* 0x00000000004e7805 */ /* 0x000fe4000001ff00 */
[----:B------:R-:W-:-:S02]  /*0280*/  CS2R R80, SRZ ;  /* 0x0000000000507805 */ /* 0x000fc4000001ff00 */
[----:B------:R-:W-:Y:S02]  /*0290*/  CS2R R82, SRZ ;  /* 0x0000000000527805 */ /* 0x000fe4000001ff00 */
[----:B------:R-:W-:Y:S01]  /*02a0*/  CS2R R84, SRZ ;  /* 0x0000000000547805 */ /* 0x000fe2000001ff00 */
[----:B------:R-:W-:Y:S01]  /*02b0*/  IMAD.SHL.U32 R4, R3, 0x8, RZ ;  /* 0x0000000803047824 */ /* 0x000fe200078e00ff */
[----:B------:R-:W-:-:S04]  /*02c0*/  CS2R R86, SRZ ;  /* 0x0000000000567805 */ /* 0x000fc8000001ff00 */
[-C--:B------:R-:W-:Y:S02]  /*02d0*/  IABS R7, R4.reuse ;  /* 0x0000000400077213 */ /* 0x080fe40000000000 */
[----:B------:R-:W-:Y:S02]  /*02e0*/  IABS R10, R4 ;  /* 0x00000004000a7213 */ /* 0x000fe40000000000 */
[----:B------:R-:W0:Y:S08]  /*02f0*/  I2F.RP R0, R7 ;  /* 0x0000000700007306 */ /* 0x000e300000209400 */
[----:B0-----:R-:W0:Y:S02]  /*0300*/  MUFU.RCP R0, R0 ;  /* 0x0000000000007308 */ /* 0x001e240000001000 */
[----:B0-----:R-:W-:-:S02]  /*0310*/  VIADD R2, R0, 0xffffffe ;  /* 0x0ffffffe00027836 */ /* 0x001fc40000000000 */
[----:B------:R-:W-:-:S04]  /*0320*/  IMAD.MOV R0, RZ, RZ, -R10 ;  /* 0x000000ffff007224 */ /* 0x000fc800078e0a0a */
[----:B------:R0:W1:Y:S02]  /*0330*/  F2I.FTZ.U32.TRUNC.NTZ R3, R2 ;  /* 0x0000000200037305 */ /* 0x000064000021f000 */
[----:B0-----:R-:W-:Y:S02]  /*0340*/  IMAD.MOV.U32 R2, RZ, RZ, RZ ;  /* 0x000000ffff027224 */ /* 0x001fe400078e00ff */
[----:B-1----:R-:W-:-:S04]  /*0350*/  IMAD.MOV R6, RZ, RZ, -R3 ;  /* 0x000000ffff067224 */ /* 0x002fc800078e0a03 */
[----:B------:R-:W-:Y:S02]  /*0360*/  IMAD R9, R6, R7, RZ ;  /* 0x0000000706097224 */ /* 0x000fe400078e02ff */
[----:B------:R-:W-:Y:S02]  /*0370*/  IMAD.MOV.U32 R6, RZ, RZ, R8 ;  /* 0x000000ffff067224 */ /* 0x000fe400078e0008 */
[----:B------:R-:W-:-:S06]  /*0380*/  IMAD.HI.U32 R3, R3, R9, R2 ;  /* 0x0000000903037227 */ /* 0x000fcc00078e0002 */
[----:B------:R-:W-:-:S04]  /*0390*/  IMAD.HI.U32 R3, R3, R6, RZ ;  /* 0x0000000603037227 */ /* 0x000fc800078e00ff */
[----:B------:R-:W-:-:S05]  /*03a0*/  IMAD R0, R3, R0, R6 ;  /* 0x0000000003007224 */ /* 0x000fca00078e0206 */
[----:B------:R-:W-:-:S13]  /*03b0*/  ISETP.GT.U32.AND P1, PT, R7, R0, PT ;  /* 0x000000000700720c */ /* 0x000fda0003f24070 */
[----:B------:R-:W-:Y:S02]  /*03c0*/  @!P1 IMAD.IADD R0, R0, 0x1, -R7 ;  /* 0x0000000100009824 */ /* 0x000fe400078e0a07 */
[----:B------:R-:W-:Y:S01]  /*03d0*/  @!P1 VIADD R3, R3, 0x1 ;  /* 0x0000000103039836 */ /* 0x000fe20000000000 */
[----:B------:R-:W-:Y:S02]  /*03e0*/  ISETP.NE.AND P1, PT, R4, RZ, PT ;  /* 0x000000ff0400720c */ /* 0x000fe40003f25270 */
[----:B------:R-:W-:Y:S02]  /*03f0*/  ISETP.GE.U32.AND P0, PT, R0, R7, PT ;  /* 0x000000070000720c */ /* 0x000fe40003f06070 */
[----:B------:R-:W-:-:S04]  /*0400*/  LOP3.LUT R0, R5, R4, RZ, 0x3c, !PT ;  /* 0x0000000405007212 */ /* 0x000fc800078e3cff */
[----:B------:R-:W-:Y:S01]  /*0410*/  ISETP.GE.AND P2, PT, R0, RZ, PT ;  /* 0x000000ff0000720c */ /* 0x000fe20003f46270 */
[----:B------:R-:W-:-:S06]  /*0420*/  VIADD R0, R48, 0x7f ;  /* 0x0000007f30007836 */ /* 0x000fcc0000000000 */
[----:B------:R-:W-:-:S04]  /*0430*/  @P0 VIADD R3, R3, 0x1 ;  /* 0x0000000103030836 */ /* 0x000fc80000000000 */
[----:B------:R-:W-:Y:S01]  /*0440*/  IMAD.MOV.U32 R2, RZ, RZ, R3 ;  /* 0x000000ffff027224 */ /* 0x000fe200078e0003 */
[----:B------:R-:W-:-:S03]  /*0450*/  SHF.R.S32.HI R3, RZ, 0x1f, R0 ;  /* 0x0000001fff037819 */ /* 0x000fc60000011400 */
[----:B------:R-:W-:Y:S01]  /*0460*/  @!P2 IMAD.MOV R2, RZ, RZ, -R2 ;  /* 0x000000ffff02a224 */ /* 0x000fe200078e0a02 */
[----:B------:R-:W-:Y:S02]  /*0470*/  @!P1 LOP3.LUT R2, RZ, R4, RZ, 0x33, !PT ;  /* 0x00000004ff029212 */ /* 0x000fe400078e33ff */
[----:B------:R-:W-:-:S03]  /*0480*/  LEA.HI R3, R3, R0, RZ, 0x7 ;  /* 0x0000000003037211 */ /* 0x000fc600078f38ff */
[----:B------:R-:W-:Y:S02]  /*0490*/  IMAD.SHL.U32 R250, R2, 0x8, RZ ;  /* 0x0000000802fa7824 */ /* 0x000fe400078e00ff */
[----:B------:R-:W-:-:S03]  /*04a0*/  IMAD.MOV R2, RZ, RZ, -R2 ;  /* 0x000000ffff027224 */ /* 0x000fc600078e0a02 */
[----:B------:R-:W-:Y:S01]  /*04b0*/  LEA.HI.SX32 R3, R3, -R250, 0x19 ;  /* 0x800000fa03037211 */ /* 0x000fe200078fcaff */
[----:B------:R-:W-:-:S03]  /*04c0*/  IMAD R4, R4, R2, R5 ;  /* 0x0000000204047224 */ /* 0x000fc600078e0205 */
[----:B------:R-:W-:Y:S02]  /*04d0*/  VIMNMX R11, R3, 0x8, PT ;  /* 0x00000008030b7848 */ /* 0x000fe40003fe0100 */
[----:B------:R-:W-:Y:S02]  /*04e0*/  IABS R9, R4 ;  /* 0x0000000400097213 */ /* 0x000fe40000000000 */
[----:B------:R-:W-:-:S04]  /*04f0*/  IABS R7, R11 ;  /* 0x0000000b00077213 */ /* 0x000fc80000000000 */
[----:B------:R-:W0:Y:S08]  /*0500*/  I2F.RP R0, R7 ;  /* 0x0000000700007306 */ /* 0x000e300000209400 */
[----:B0-----:R-:W0:Y:S02]  /*0510*/  MUFU.RCP R0, R0 ;  /* 0x0000000000007308 */ /* 0x001e240000001000 */
[----:B0-----:R-:W-:-:S06]  /*0520*/  VIADD R3, R0, 0xffffffe ;  /* 0x0ffffffe00037836 */ /* 0x001fcc0000000000 */
[----:B------:R-:W0:Y:S02]  /*0530*/  F2I.FTZ.U32.TRUNC.NTZ R3, R3 ;  /* 0x0000000300037305 */ /* 0x000e24000021f000 */
[----:B0-----:R-:W-:-:S04]  /*0540*/  IMAD.MOV R6, RZ, RZ, -R3 ;  /* 0x000000ffff067224 */ /* 0x001fc800078e0a03 */
[----:B------:R-:W-:Y:S01]  /*0550*/  IMAD.MOV.U32 R2, RZ, RZ, R6 ;  /* 0x000000ffff027224 */ /* 0x000fe200078e0006 */
[----:B------:R-:W-:-:S03]  /*0560*/  IABS R6, R11 ;  /* 0x0000000b00067213 */ /* 0x000fc60000000000 */
[----:B------:R-:W-:Y:S02]  /*0570*/  IMAD R5, R2, R7, RZ ;  /* 0x0000000702057224 */ /* 0x000fe400078e02ff */
[----:B------:R-:W-:Y:S02]  /*0580*/  IMAD.MOV.U32 R2, RZ, RZ, RZ ;  /* 0x000000ffff027224 */ /* 0x000fe400078e00ff */
[----:B------:R-:W-:Y:S02]  /*0590*/  IMAD.MOV R0, RZ, RZ, -R6 ;  /* 0x000000ffff007224 */ /* 0x000fe400078e0a06 */
[----:B------:R-:W-:Y:S02]  /*05a0*/  IMAD.HI.U32 R2, R3, R5, R2 ;  /* 0x0000000503027227 */ /* 0x000fe400078e0002 */
[----:B------:R-:W0:Y:S04]  /*05b0*/  LDC R5, c[0x0][0x230] ;  /* 0x00008c00ff057b82 */ /* 0x000e280000000800 */
[----:B------:R-:W-:-:S04]  /*05c0*/  IMAD.HI.U32 R2, R2, R9, RZ ;  /* 0x0000000902027227 */ /* 0x000fc800078e00ff */
[----:B------:R-:W-:-:S05]  /*05d0*/  IMAD R0, R2, R0, R9 ;  /* 0x0000000002007224 */ /* 0x000fca00078e0209 */
[----:B------:R-:W-:Y:S01]  /*05e0*/  ISETP.GT.U32.AND P1, PT, R7, R0, PT ;  /* 0x000000000700720c */ /* 0x000fe20003f24070 */
[----:B0-----:R-:W-:-:S12]  /*05f0*/  VIADD R5, R5, 0x1f ;  /* 0x0000001f05057836 */ /* 0x001fd80000000000 */
[----:B------:R-:W-:Y:S02]  /*0600*/  @!P1 IMAD.IADD R0, R0, 0x1, -R7 ;  /* 0x0000000100009824 */ /* 0x000fe400078e0a07 */
[----:B------:R-:W-:Y:S01]  /*0610*/  @!P1 VIADD R2, R2, 0x1 ;  /* 0x0000000102029836 */ /* 0x000fe20000000000 */
[----:B------:R-:W-:Y:S02]  /*0620*/  ISETP.NE.AND P1, PT, R11, RZ, PT ;  /* 0x000000ff0b00720c */ /* 0x000fe40003f25270 */
[----:B------:R-:W-:Y:S02]  /*0630*/  ISETP.GE.U32.AND P0, PT, R0, R7, PT ;  /* 0x000000070000720c */ /* 0x000fe40003f06070 */
[----:B------:R-:W0:Y:S01]  /*0640*/  S2R R7, SR_TID.X ;  /* 0x0000000000077919 */ /* 0x000e220000002100 */
[----:B------:R-:W-:-:S04]  /*0650*/  LOP3.LUT R0, R4, R11, RZ, 0x3c, !PT ;  /* 0x0000000b04007212 */ /* 0x000fc800078e3cff */
[----:B------:R-:W-:-:S06]  /*0660*/  ISETP.GE.AND P2, PT, R0, RZ, PT ;  /* 0x000000ff0000720c */ /* 0x000fcc0003f46270 */
[----:B------:R-:W-:Y:S01]  /*0670*/  @P0 VIADD R2, R2, 0x1 ;  /* 0x0000000102020836 */ /* 0x000fe20000000000 */
[----:B------:R-:W-:-:S06]  /*0680*/  ISETP.GE.AND P0, PT, R5, 0x20, PT ;  /* 0x000000200500780c */ /* 0x000fcc0003f06270 */
[----:B------:R-:W-:Y:S01]  /*0690*/  @!P2 IMAD.MOV R2, RZ, RZ, -R2 ;  /* 0x000000ffff02a224 */ /* 0x000fe200078e0a02 */
[----:B------:R-:W-:-:S05]  /*06a0*/  @!P1 LOP3.LUT R2, RZ, R11, RZ, 0x33, !PT ;  /* 0x0000000bff029212 */ /* 0x000fca00078e33ff */
[----:B------:R-:W-:-:S04]  /*06b0*/  IMAD.MOV R0, RZ, RZ, -R2 ;  /* 0x000000ffff007224 */ /* 0x000fc800078e0a02 */
[----:B------:R-:W-:Y:S01]  /*06c0*/  IMAD R0, R11, R0, R4 ;  /* 0x000000000b007224 */ /* 0x000fe200078e0204 */
[----:B0-----:R-:W-:-:S03]  /*06d0*/  LOP3.LUT R251, R7, 0x7f, RZ, 0xc0, !PT ;  /* 0x0000007f07fb7812 */ /* 0x001fc600078ec0ff */
[----:B------:R-:W-:Y:S01]  /*06e0*/  IMAD.IADD R250, R250, 0x1, R0 ;  /* 0x00000001fafa7824 */ /* 0x000fe200078e0200 */
[----:B------:R-:W-:Y:S01]  /*06f0*/  LOP3.LUT R13, R7, 0x60, RZ, 0xc0, !PT ;  /* 0x00000060070d7812 */ /* 0x000fe200078ec0ff */
[----:B------:R-:W-:Y:S02]  /*0700*/  IMAD.SHL.U32 R0, R2, 0x80, RZ ;  /* 0x0000008002007824 */ /* 0x000fe400078e00ff */
[----:B------:R-:W-:Y:S01]  /*0710*/  IMAD R250, R250, 0x80, R251 ;  /* 0x00000080fafa7824 */ /* 0x000fe200078e02fb */
[----:B------:R-:W-:Y:S06]  /*0720*/  @!P0 BRA `(.L_x_0) ;  /* 0x0000004c00348947 */ /* 0x000fec0003800000 */
[----:B------:R-:W-:Y:S01]  /*0730*/  IABS R15, R48 ;  /* 0x00000030000f7213 */ /* 0x000fe20000000000 */
[----:B------:R-:W0:Y:S01]  /*0740*/  LDC R236, c[0x0][0x23c] ;  /* 0x00008f00ffec7b82 */ /* 0x000e220000000800 */
[----:B------:R-:W-:Y:S01]  /*0750*/  IABS R6, R49 ;  /* 0x0000003100067213 */ /* 0x000fe20000000000 */
[----:B------:R-:W-:Y:S01]  /*0760*/  ULDC UR4, c[0x0][0x234] ;  /* 0x00008d0000047ab9 */ /* 0x000fe20000000800 */
[----:B------:R-:W1:Y:S01]  /*0770*/  I2F.RP R10, R15 ;  /* 0x0000000f000a7306 */ /* 0x000e620000209400 */
[----:B------:R-:W-:Y:S01]  /*0780*/  LEA.HI R30, R13, R0, RZ, 0x1b ;  /* 0x000000000d1e7211 */ /* 0x000fe200078fd8ff */
[----:B------:R-:W-:Y:S01]  /*0790*/  USHF.R.U32.HI UR13, URZ, 0x4, UR12 ;  /* 0x000000043f0d7899 */ /* 0x000fe2000801160c */
[----:B------:R-:W-:Y:S01]  /*07a0*/  ISETP.GE.AND P2, PT, R250, RZ, PT ;  /* 0x000000fffa00720c */ /* 0x000fe20003f46270 */
[----:B------:R-:W-:Y:S01]  /*07b0*/  ULDC UR6, c[0x0][0x230] ;  /* 0x00008c0000067ab9 */ /* 0x000fe20000000800 */
[----:B------:R-:W-:Y:S01]  /*07c0*/  IABS R55, R30 ;  /* 0x0000001e00377213 */ /* 0x000fe20000000000 */
[C---:B------:R-:W-:Y:S01]  /*07d0*/  VIADD R14, R30.reuse, 0x78 ;  /* 0x000000781e0e7836 */ /* 0x040fe20000000000 */
[----:B------:R-:W-:Y:S01]  /*07e0*/  USGXT.U32 UR13, UR13, 0xe ;  /* 0x0000000e0d0d789a */ /* 0x000fe20008000000 */
[----:B------:R-:W2:Y:S01]  /*07f0*/  I2F.RP R4, R6 ;  /* 0x0000000600047306 */ /* 0x000ea20000209400 */
[C---:B------:R-:W-:Y:S01]  /*0800*/  VIADD R16, R30.reuse, 0x74 ;  /* 0x000000741e107836 */ /* 0x040fe20000000000 */
[----:B------:R-:W-:Y:S01]  /*0810*/  CS2R R88, SRZ ;  /* 0x0000000000587805 */ /* 0x000fe2000001ff00 */
[----:B------:R-:W-:Y:S01]  /*0820*/  VIADD R18, R30, 0x6c ;  /* 0x0000006c1e127836 */ /* 0x000fe20000000000 */
[----:B------:R-:W-:Y:S01]  /*0830*/  ISETP.GE.AND P5, PT, R14, RZ, PT ;  /* 0x000000ff0e00720c */ /* 0x000fe20003fa6270 */
[C---:B------:R-:W-:Y:S01]  /*0840*/  VIADD R19, R30.reuse, 0x68 ;  /* 0x000000681e137836 */ /* 0x040fe20000000000 */
[----:B------:R-:W-:Y:S01]  /*0850*/  IABS R13, R16 ;  /* 0x00000010000d7213 */ /* 0x000fe20000000000 */
[C---:B------:R-:W-:Y:S01]  /*0860*/  VIADD R22, R30.reuse, 0x54 ;  /* 0x000000541e167836 */ /* 0x040fe20000000000 */
[----:B-1----:R-:W1:Y:S01]  /*0870*/  MUFU.RCP R10, R10 ;  /* 0x0000000a000a7308 */ /* 0x002e620000001000 */
[C---:B------:R-:W-:Y:S01]  /*0880*/  VIADD R20, R30.reuse, 0x58 ;  /* 0x000000581e147836 */ /* 0x040fe20000000000 */
[----:B------:R-:W-:Y:S01]  /*0890*/  IABS R17, R19 ;  /* 0x0000001300117213 */ /* 0x000fe20000000000 */
[C---:B------:R-:W-:Y:S01]  /*08a0*/  VIADD R24, R30.reuse, 0x3c ;  /* 0x0000003c1e187836 */ /* 0x040fe20000000000 */
[----:B------:R-:W-:Y:S01]  /*08b0*/  UIADD3 UR8, UP0, UR13, 0x80, URZ ;  /* 0x000000800d087890 */ /* 0x000fe2000ff1e03f */
[C---:B------:R-:W-:Y:S01]  /*08c0*/  VIADD R26, R30.reuse, 0x38 ;  /* 0x000000381e1a7836 */ /* 0x040fe20000000000 */
[----:B------:R-:W-:Y:S01]  /*08d0*/  IABS R23, R20 ;  /* 0x0000001400177213 */ /* 0x000fe20000000000 */
[C---:B------:R-:W-:Y:S01]  /*08e0*/  VIADD R28, R30.reuse, 0x34 ;  /* 0x000000341e1c7836 */ /* 0x040fe20000000000 */
[----:B--2---:R-:W2:Y:S01]  /*08f0*/  MUFU.RCP R4, R4 ;  /* 0x0000000400047308 */ /* 0x004ea20000001000 */
[----:B------:R-:W-:Y:S01]  /*0900*/  IABS R31, R24 ;  /* 0x00000018001f7213 */ /* 0x000fe20000000000 */
[C---:B------:R-:W-:Y:S01]  /*0910*/  VIADD R32, R30.reuse, 0x30 ;  /* 0x000000301e207836 */ /* 0x040fe20000000000 */
[----:B------:R-:W-:Y:S01]  /*0920*/  IABS R33, R26 ;  /* 0x0000001a00217213 */ /* 0x000fe20000000000 */
[C---:B------:R-:W-:Y:S01]  /*0930*/  VIADD R34, R30.reuse, 0x2c ;  /* 0x0000002c1e227836 */ /* 0x040fe20000000000 */
[----:B------:R-:W-:Y:S01]  /*0940*/  CS2R R90, SRZ ;  /* 0x00000000005a7805 */ /* 0x000fe2000001ff00 */
[C---:B------:R-:W-:Y:S01]  /*0950*/  VIADD R36, R30.reuse, 0x18 ;  /* 0x000000181e247836 */ /* 0x040fe20000000000 */
[----:B------:R-:W-:Y:S01]  /*0960*/  CS2R R92, SRZ ;  /* 0x00000000005c7805 */ /* 0x000fe2000001ff00 */
[----:B------:R-:W-:Y:S01]  /*0970*/  VIADD R38, R30, 0x14 ;  /* 0x000000141e267836 */ /* 0x000fe20000000000 */
[----:B------:R-:W-:Y:S01]  /*0980*/  IABS R35, R34 ;  /* 0x0000002200237213 */ /* 0x000fe20000000000 */
[----:B-1----:R-:W-:Y:S01]  /*0990*/  VIADD R8, R10, 0xffffffe ;  /* 0x0ffffffe0a087836 */ /* 0x002fe20000000000 */
[----:B------:R-:W-:Y:S01]  /*09a0*/  IABS R10, R250 ;  /* 0x000000fa000a7213 */ /* 0x000fe20000000000 */
[C---:B------:R-:W-:Y:S01]  /*09b0*/  VIADD R40, R30.reuse, 0x10 ;  /* 0x000000101e287836 */ /* 0x040fe20000000000 */
[----:B------:R-:W-:Y:S01]  /*09c0*/  IABS R41, R36 ;  /* 0x0000002400297213 */ /* 0x000fe20000000000 */
[----:B------:R1:W3:Y:S01]  /*09d0*/  F2I.FTZ.U32.TRUNC.NTZ R9, R8 ;  /* 0x0000000800097305 */ /* 0x0002e2000021f000 */
[----:B------:R-:W-:Y:S01]  /*09e0*/  IABS R43, R38 ;  /* 0x00000026002b7213 */ /* 0x000fe20000000000 */
[----:B------:R-:W-:Y:S01]  /*09f0*/  VIADD R44, R30, 0x8 ;  /* 0x000000081e2c7836 */ /* 0x000fe20000000000 */
[----:B------:R-:W-:Y:S01]  /*0a00*/  IABS R45, R40 ;  /* 0x00000028002d7213 */ /* 0x000fe20000000000 */
[----:B--2---:R-:W-:Y:S01]  /*0a10*/  VIADD R2, R4, 0xffffffe ;  /* 0x0ffffffe04027836 */ /* 0x004fe20000000000 */
[----:B------:R-:W-:Y:S01]  /*0a20*/  CS2R R94, SRZ ;  /* 0x00000000005e7805 */ /* 0x000fe2000001ff00 */
[C---:B------:R-:W-:Y:S01]  /*0a30*/  VIADD R42, R30.reuse, 0xc ;  /* 0x0000000c1e2a7836 */ /* 0x040fe20000000000 */
[----:B------:R-:W-:Y:S01]  /*0a40*/  IABS R51, R44 ;  /* 0x0000002c00337213 */ /* 0x000fe20000000000 */
[----:B------:R2:W4:Y:S01]  /*0a50*/  F2I.FTZ.U32.TRUNC.NTZ R3, R2 ;  /* 0x0000000200037305 */ /* 0x000522000021f000 */
[----:B-1----:R-:W-:Y:S01]  /*0a60*/  IMAD.MOV.U32 R8, RZ, RZ, RZ ;  /* 0x000000ffff087224 */ /* 0x002fe200078e00ff */
[----:B------:R-:W-:Y:S01]  /*0a70*/  CS2R R96, SRZ ;  /* 0x0000000000607805 */ /* 0x000fe2000001ff00 */
[----:B------:R-:W-:Y:S01]  /*0a80*/  VIADD R46, R30, 0x4 ;  /* 0x000000041e2e7836 */ /* 0x000fe20000000000 */
[----:B------:R-:W-:Y:S01]  /*0a90*/  IABS R47, R42 ;  /* 0x0000002a002f7213 */ /* 0x000fe20000000000 */
[----:B0-----:R-:W-:Y:S01]  /*0aa0*/  IMAD.SHL.U32 R242, R236, 0x20, RZ ;  /* 0x00000020ecf27824 */ /* 0x001fe200078e00ff */
[----:B------:R-:W-:Y:S01]  /*0ab0*/  CS2R R98, SRZ ;  /* 0x0000000000627805 */ /* 0x000fe2000001ff00 */
[--C-:B---3--:R-:W-:Y:S01]  /*0ac0*/  IMAD.MOV R12, RZ, RZ, -R9.reuse ;  /* 0x000000ffff0c7224 */ /* 0x108fe200078e0a09 */
[----:B------:R-:W-:Y:S01]  /*0ad0*/  IABS R53, R46 ;  /* 0x0000002e00357213 */ /* 0x000fe20000000000 */
[----:B--2---:R-:W-:Y:S01]  /*0ae0*/  IMAD.MOV.U32 R2, RZ, RZ, RZ ;  /* 0x000000ffff027224 */ /* 0x004fe200078e00ff */
[----:B------:R-:W-:Y:S01]  /*0af0*/  CS2R R100, SRZ ;  /* 0x0000000000647805 */ /* 0x000fe2000001ff00 */
[----:B------:R-:W-:Y:S01]  /*0b00*/  IMAD R11, R12, R15, RZ ;  /* 0x0000000f0c0b7224 */ /* 0x000fe200078e02ff */
[----:B------:R-:W-:Y:S01]  /*0b10*/  CS2R R102, SRZ ;  /* 0x0000000000667805 */ /* 0x000fe2000001ff00 */
[----:B------:R-:W-:Y:S01]  /*0b20*/  VIADD R12, R30, 0x7c ;  /* 0x0000007c1e0c7836 */ /* 0x000fe20000000000 */
[----:B------:R-:W-:Y:S01]  /*0b30*/  CS2R R104, SRZ ;  /* 0x0000000000687805 */ /* 0x000fe2000001ff00 */
[----:B------:R-:W-:Y:S01]  /*0b40*/  IMAD.HI.U32 R9, R9, R11, R8 ;  /* 0x0000000b09097227 */ /* 0x000fe200078e0008 */
[----:B------:R-:W-:-:S02]  /*0b50*/  CS2R R106, SRZ ;  /* 0x00000000006a7805 */ /* 0x000fc4000001ff00 */
[----:B------:R-:W-:Y:S02]  /*0b60*/  CS2R R108, SRZ ;  /* 0x00000000006c7805 */ /* 0x000fe4000001ff00 */
[----:B------:R-:W-:Y:S01]  /*0b70*/  IABS R4, R12 ;  /* 0x0000000c00047213 */ /* 0x000fe20000000000 */
[----:B----4-:R-:W-:Y:S01]  /*0b80*/  IMAD.MOV R11, RZ, RZ, -R3 ;  /* 0x000000ffff0b7224 */ /* 0x010fe200078e0a03 */
[----:B------:R-:W-:Y:S01]  /*0b90*/  ISETP.GE.AND P6, PT, R12, RZ, PT ;  /* 0x000000ff0c00720c */ /* 0x000fe20003fc6270 */
[----:B------:R-:W-:Y:S01]  /*0ba0*/  IMAD.HI.U32 R9, R9, R10, RZ ;  /* 0x0000000a09097227 */ /* 0x000fe200078e00ff */
[----:B------:R-:W-:Y:S02]  /*0bb0*/  CS2R R110, SRZ ;  /* 0x00000000006e7805 */ /* 0x000fe4000001ff00 */
[----:B------:R-:W-:Y:S02]  /*0bc0*/  CS2R R112, SRZ ;  /* 0x0000000000707805 */ /* 0x000fe4000001ff00 */
[----:B------:R-:W-:Y:S01]  /*0bd0*/  CS2R R114, SRZ ;  /* 0x0000000000727805 */ /* 0x000fe2000001ff00 */
[----:B------:R-:W-:Y:S01]  /*0be0*/  IMAD.MOV R9, RZ, RZ, -R9 ;  /* 0x000000ffff097224 */ /* 0x000fe200078e0a09 */
[----:B------:R-:W-:-:S02]  /*0bf0*/  CS2R R116, SRZ ;  /* 0x0000000000747805 */ /* 0x000fc4000001ff00 */
[----:B------:R-:W-:Y:S02]  /*0c00*/  CS2R R118, SRZ ;  /* 0x0000000000767805 */ /* 0x000fe4000001ff00 */
[----:B------:R-:W-:Y:S01]  /*0c10*/  CS2R R120, SRZ ;  /* 0x0000000000787805 */ /* 0x000fe2000001ff00 */
[----:B------:R-:W-:Y:S01]  /*0c20*/  IMAD R10, R15, R9, R10 ;  /* 0x000000090f0a7224 */ /* 0x000fe200078e020a */
[----:B------:R-:W-:Y:S01]  /*0c30*/  CS2R R122, SRZ ;  /* 0x00000000007a7805 */ /* 0x000fe2000001ff00 */
[----:B------:R-:W-:Y:S01]  /*0c40*/  IMAD R9, R11, R6, RZ ;  /* 0x000000060b097224 */ /* 0x000fe200078e02ff */
[----:B------:R-:W-:Y:S01]  /*0c50*/  IABS R11, R14 ;  /* 0x0000000e000b7213 */ /* 0x000fe20000000000 */
[----:B------:R-:W-:Y:S01]  /*0c60*/  VIADD R14, R30, 0x70 ;  /* 0x000000701e0e7836 */ /* 0x000fe20000000000 */
[----:B------:R-:W-:Y:S01]  /*0c70*/  ISETP.GT.U32.AND P0, PT, R15, R10, PT ;  /* 0x0000000a0f00720c */ /* 0x000fe20003f04070 */
[----:B------:R-:W-:Y:S01]  /*0c80*/  IMAD.HI.U32 R2, R3, R9, R2 ;  /* 0x0000000903027227 */ /* 0x000fe200078e0002 */
[----:B------:R-:W-:-:S02]  /*0c90*/  CS2R R124, SRZ ;  /* 0x00000000007c7805 */ /* 0x000fc4000001ff00 */
[----:B------:R-:W-:Y:S02]  /*0ca0*/  CS2R R126, SRZ ;  /* 0x00000000007e7805 */ /* 0x000fe4000001ff00 */
[----:B------:R-:W-:Y:S01]  /*0cb0*/  CS2R R128, SRZ ;  /* 0x0000000000807805 */ /* 0x000fe2000001ff00 */
[----:B------:R-:W-:Y:S01]  /*0cc0*/  IMAD.MOV.U32 R9, RZ, RZ, R4 ;  /* 0x000000ffff097224 */ /* 0x000fe200078e0004 */
[----:B------:R-:W-:Y:S01]  /*0cd0*/  CS2R R130, SRZ ;  /* 0x0000000000827805 */ /* 0x000fe2000001ff00 */
[C---:B------:R-:W-:Y:S01]  /*0ce0*/  IMAD.HI.U32 R4, R2.reuse, R11, RZ ;  /* 0x0000000b02047227 */ /* 0x040fe200078e00ff */
[----:B------:R-:W-:Y:S02]  /*0cf0*/  CS2R R132, SRZ ;  /* 0x0000000000847805 */ /* 0x000fe4000001ff00 */
[----:B------:R-:W-:Y:S02]  /*0d00*/  CS2R R134, SRZ ;  /* 0x0000000000867805 */ /* 0x000fe4000001ff00 */
[----:B------:R-:W-:Y:S01]  /*0d10*/  CS2R R136, SRZ ;  /* 0x0000000000887805 */ /* 0x000fe2000001ff00 */
[----:B------:R-:W-:Y:S01]  /*0d20*/  IMAD.HI.U32 R3, R2, R9, RZ ;  /* 0x0000000902037227 */ /* 0x000fe200078e00ff */
[----:B------:R-:W-:-:S02]  /*0d30*/  CS2R R138, SRZ ;  /* 0x00000000008a7805 */ /* 0x000fc4000001ff00 */
[----:B------:R-:W-:Y:S02]  /*0d40*/  CS2R R140, SRZ ;  /* 0x00000000008c7805 */ /* 0x000fe4000001ff00 */
[----:B------:R-:W-:Y:S01]  /*0d50*/  CS2R R142, SRZ ;  /* 0x00000000008e7805 */ /* 0x000fe2000001ff00 */
[----:B------:R-:W-:Y:S01]  /*0d60*/  IMAD.MOV R3, RZ, RZ, -R3 ;  /* 0x000000ffff037224 */ /* 0x000fe200078e0a03 */
[----:B------:R-:W-:Y:S01]  /*0d70*/  CS2R R144, SRZ ;  /* 0x0000000000907805 */ /* 0x000fe2000001ff00 */
[----:B------:R-:W-:Y:S01]  /*0d80*/  @!P0 IMAD.IADD R10, R10, 0x1, -R15 ;  /* 0x000000010a0a8824 */ /* 0x000fe200078e0a0f */
[----:B------:R-:W-:Y:S01]  /*0d90*/  CS2R R146, SRZ ;  /* 0x0000000000927805 */ /* 0x000fe2000001ff00 */
[----:B------:R-:W-:Y:S01]  /*0da0*/  IMAD R3, R6, R3, R9 ;  /* 0x0000000306037224 */ /* 0x000fe200078e0209 */
[----:B------:R-:W-:Y:S01]  /*0db0*/  CS2R R148, SRZ ;  /* 0x0000000000947805 */ /* 0x000fe2000001ff00 */
[----:B------:R-:W-:Y:S01]  /*0dc0*/  IMAD.HI.U32 R8, R2, R13, RZ ;  /* 0x0000000d02087227 */ /* 0x000fe200078e00ff */
[----:B------:R-:W-:-:S02]  /*0dd0*/  ISETP.GT.U32.AND P1, PT, R15, R10, PT ;  /* 0x0000000a0f00720c */ /* 0x000fc40003f24070 */
[----:B------:R-:W-:Y:S02]  /*0de0*/  CS2R R150, SRZ ;  /* 0x0000000000967805 */ /* 0x000fe4000001ff00 */
[C---:B------:R-:W-:Y:S01]  /*0df0*/  ISETP.GT.U32.AND P0, PT, R6.reuse, R3, PT ;  /* 0x000000030600720c */ /* 0x040fe20003f04070 */
[----:B------:R-:W-:Y:S01]  /*0e00*/  IMAD.MOV R4, RZ, RZ, -R4 ;  /* 0x000000ffff047224 */ /* 0x000fe200078e0a04 */
[----:B------:R-:W-:Y:S01]  /*0e10*/  CS2R R56, SRZ ;  /* 0x0000000000387805 */ /* 0x000fe2000001ff00 */
[----:B------:R-:W-:Y:S01]  /*0e20*/  IMAD.MOV R8, RZ, RZ, -R8 ;  /* 0x000000ffff087224 */ /* 0x000fe200078e0a08 */
[----:B------:R-:W-:Y:S01]  /*0e30*/  CS2R R58, SRZ ;  /* 0x00000000003a7805 */ /* 0x000fe2000001ff00 */
[C---:B------:R-:W-:Y:S01]  /*0e40*/  IMAD R9, R6.reuse, R4, R11 ;  /* 0x0000000406097224 */ /* 0x040fe200078e020b */
[----:B------:R-:W-:Y:S01]  /*0e50*/  CS2R R60, SRZ ;  /* 0x00000000003c7805 */ /* 0x000fe2000001ff00 */
[----:B------:R-:W-:Y:S01]  /*0e60*/  IMAD R11, R6, R8, R13 ;  /* 0x00000008060b7224 */ /* 0x000fe200078e020d */
[----:B------:R-:W-:-:S02]  /*0e70*/  IABS R13, R14 ;  /* 0x0000000e000d7213 */ /* 0x000fc40000000000 */
[----:B------:R-:W-:Y:S02]  /*0e80*/  CS2R R62, SRZ ;  /* 0x00000000003e7805 */ /* 0x000fe4000001ff00 */
[----:B------:R-:W-:Y:S01]  /*0e90*/  ISETP.GT.U32.AND P3, PT, R6, R9, PT ;  /* 0x000000090600720c */ /* 0x000fe20003f64070 */
[----:B------:R-:W-:Y:S01]  /*0ea0*/  @!P1 IMAD.IADD R10, R10, 0x1, -R15 ;  /* 0x000000010a0a9824 */ /* 0x000fe200078e0a0f */
[----:B------:R-:W-:Y:S01]  /*0eb0*/  ISETP.GT.U32.AND P4, PT, R6, R11, PT ;  /* 0x0000000b0600720c */ /* 0x000fe20003f84070 */
[----:B------:R-:W-:Y:S01]  /*0ec0*/  @!P0 IMAD.IADD R3, R3, 0x1, -R6 ;  /* 0x0000000103038824 */ /* 0x000fe200078e0a06 */
[----:B------:R-:W-:Y:S01]  /*0ed0*/  IABS R15, R18 ;  /* 0x00000012000f7213 */ /* 0x000fe20000000000 */
[----:B------:R-:W-:Y:S01]  /*0ee0*/  IMAD.HI.U32 R4, R2, R13, RZ ;  /* 0x0000000d02047227 */ /* 0x000fe200078e00ff */
[----:B------:R-:W-:Y:S02]  /*0ef0*/  ISETP.NE.AND P1, PT, R48, RZ, PT ;  /* 0x000000ff3000720c */ /* 0x000fe40003f25270 */
[----:B------:R-:W-:-:S02]  /*0f00*/  CS2R R64, SRZ ;  /* 0x0000000000407805 */ /* 0x000fc4000001ff00 */
[----:B------:R-:W-:Y:S01]  /*0f10*/  ISETP.GT.U32.AND P0, PT, R6, R3, PT ;  /* 0x000000030600720c */ /* 0x000fe20003f04070 */
[----:B------:R-:W-:Y:S01]  /*0f20*/  IMAD.HI.U32 R8, R2, R15, RZ ;  /* 0x0000000f02087227 */ /* 0x000fe200078e00ff */
[----:B------:R-:W-:Y:S02]  /*0f30*/  CS2R R66, SRZ ;  /* 0x0000000000427805 */ /* 0x000fe4000001ff00 */
        /* <DEDUP_REMOVED lines=9> */
[----:B------:R-:W-:-:S02]  /*0fd0*/  CS2R R78, SRZ ;  /* 0x00000000004e7805 */ /* 0x000fc4000001ff00 */
[----:B------:R-:W-:Y:S02]  /*0fe0*/  CS2R R80, SRZ ;  /* 0x0000000000507805 */ /* 0x000fe4000001ff00 */
[----:B------:R-:W-:Y:S01]  /*0ff0*/  CS2R R82, SRZ ;  /* 0x0000000000527805 */ /* 0x000fe2000001ff00 */
[----:B------:R-:W-:Y:S01]  /*1000*/  @!P0 IMAD.IADD R3, R3, 0x1, -R6 ;  /* 0x0000000103038824 */ /* 0x000fe200078e0a06 */
[C---:B------:R-:W-:Y:S01]  /*1010*/  ISETP.GT.U32.AND P0, PT, R6.reuse, R11, PT ;  /* 0x0000000b0600720c */ /* 0x040fe20003f04070 */
[----:B------:R-:W-:Y:S01]  /*1020*/  IMAD.MOV R12, RZ, RZ, -R4 ;  /* 0x000000ffff0c7224 */ /* 0x000fe200078e0a04 */
[----:B------:R-:W-:Y:S01]  /*1030*/  CS2R R84, SRZ ;  /* 0x0000000000547805 */ /* 0x000fe2000001ff00 */
[----:B------:R-:W-:Y:S01]  /*1040*/  @!P3 IMAD.IADD R9, R9, 0x1, -R6 ;  /* 0x000000010909b824 */ /* 0x000fe200078e0a06 */
[----:B------:R-:W-:Y:S01]  /*1050*/  CS2R R86, SRZ ;  /* 0x0000000000567805 */ /* 0x000fe2000001ff00 */
[----:B------:R-:W-:Y:S01]  /*1060*/  IMAD.MOV.U32 R4, RZ, RZ, R10 ;  /* 0x000000ffff047224 */ /* 0x000fe200078e000a */
[----:B------:R-:W-:Y:S01]  /*1070*/  UMOV UR10, 0xfffffffe ;  /* 0xfffffffe000a7882 */ /* 0x000fe20000000000 */
[----:B------:R-:W-:Y:S01]  /*1080*/  IMAD.MOV R10, RZ, RZ, -R8 ;  /* 0x000000ffff0a7224 */ /* 0x000fe200078e0a08 */
[C---:B------:R-:W-:Y:S01]  /*1090*/  ISETP.GT.U32.AND P3, PT, R6.reuse, R9, PT ;  /* 0x000000090600720c */ /* 0x040fe20003f64070 */
[----:B------:R-:W-:Y:S01]  /*10a0*/  IMAD R13, R6, R12, R13 ;  /* 0x0000000c060d7224 */ /* 0x000fe200078e020d */
[----:B------:R-:W-:Y:S01]  /*10b0*/  UMOV UR11, 0x7fffffdf ;  /* 0x7fffffdf000b7882 */ /* 0x000fe20000000000 */
[----:B------:R-:W-:Y:S01]  /*10c0*/  @!P2 IMAD.MOV R4, RZ, RZ, -R4 ;  /* 0x000000ffff04a224 */ /* 0x000fe200078e0a04 */
[----:B------:R-:W-:Y:S01]  /*10d0*/  ISETP.GE.AND P2, PT, R16, RZ, PT ;  /* 0x000000ff1000720c */ /* 0x000fe20003f46270 */
[----:B------:R-:W-:Y:S01]  /*10e0*/  IMAD.MOV.U32 R8, RZ, RZ, R3 ;  /* 0x000000ffff087224 */ /* 0x000fe200078e0003 */
[C---:B------:R-:W-:Y:S01]  /*10f0*/  ISETP.GT.U32.AND P4, PT, R6.reuse, R13, PT ;  /* 0x0000000d0600720c */ /* 0x040fe20003f84070 */
[----:B------:R-:W-:Y:S01]  /*1100*/  IMAD R3, R6, R10, R17 ;  /* 0x0000000a06037224 */ /* 0x000fe200078e0211 */
[----:B------:R-:W-:Y:S01]  /*1110*/  @!P1 LOP3.LUT R4, RZ, R48, RZ, 0x33, !PT ;  /* 0x00000030ff049212 */ /* 0x000fe200078e33ff */
[----:B------:R-:W-:Y:S01]  /*1120*/  VIADD R16, R30, 0x64 ;  /* 0x000000641e107836 */ /* 0x000fe20000000000 */
[----:B------:R-:W-:Y:S01]  /*1130*/  ISETP.GE.AND P1, PT, R14, RZ, PT ;  /* 0x000000ff0e00720c */ /* 0x000fe20003f26270 */
[--C-:B------:R-:W-:Y:S01]  /*1140*/  @!P0 IMAD.IADD R11, R11, 0x1, -R6.reuse ;  /* 0x000000010b0b8824 */ /* 0x100fe200078e0a06 */
[----:B------:R-:W-:Y:S01]  /*1150*/  ISETP.GT.U32.AND P0, PT, R6, R3, PT ;  /* 0x000000030600720c */ /* 0x000fe20003f04070 */
[----:B------:R-:W-:Y:S01]  /*1160*/  @!P3 IMAD.IADD R9, R9, 0x1, -R6 ;  /* 0x000000010909b824 */ /* 0x000fe200078e0a06 */
[----:B------:R-:W-:Y:S01]  /*1170*/  IABS R12, R16 ;  /* 0x00000010000c7213 */ /* 0x000fe20000000000 */
[----:B------:R-:W-:Y:S01]  /*1180*/  VIADD R14, R30, 0x60 ;  /* 0x000000601e0e7836 */ /* 0x000fe20000000000 */
[----:B------:R-:W-:Y:S01]  /*1190*/  ISETP.GE.AND P3, PT, R18, RZ, PT ;  /* 0x000000ff1200720c */ /* 0x000fe20003f66270 */
[----:B------:R-:W-:Y:S01]  /*11a0*/  @!P6 IMAD.MOV R8, RZ, RZ, -R8 ;  /* 0x000000ffff08e224 */ /* 0x000fe200078e0a08 */
[----:B------:R-:W-:Y:S01]  /*11b0*/  ISETP.GT.U32.AND P6, PT, R6, R15, PT ;  /* 0x0000000f0600720c */ /* 0x000fe20003fc4070 */
[----:B------:R-:W-:Y:S01]  /*11c0*/  IMAD.MOV.U32 R17, RZ, RZ, R12 ;  /* 0x000000ffff117224 */ /* 0x000fe200078e000c */
[----:B------:R-:W-:Y:S01]  /*11d0*/  UMOV UR7, 0x80000020 ;  /* 0x8000002000077882 */ /* 0x000fe20000000000 */
[----:B------:R-:W-:Y:S01]  /*11e0*/  @!P4 IMAD.IADD R13, R13, 0x1, -R6 ;  /* 0x000000010d0dc824 */ /* 0x000fe200078e0a06 */
[----:B------:R-:W-:Y:S01]  /*11f0*/  ISETP.GE.AND P4, PT, R19, RZ, PT ;  /* 0x000000ff1300720c */ /* 0x000fe20003f86270 */
[----:B------:R-:W-:Y:S01]  /*1200*/  IMAD.HI.U32 R12, R2, R17, RZ ;  /* 0x00000011020c7227 */ /* 0x000fe200078e00ff */
[----:B------:R-:W-:-:S03]  /*1210*/  IABS R19, R14 ;  /* 0x0000000e00137213 */ /* 0x000fc60000000000 */
[----:B------:R-:W-:Y:S02]  /*1220*/  IMAD.MOV.U32 R10, RZ, RZ, R9 ;  /* 0x000000ffff0a7224 */ /* 0x000fe400078e0009 */
[----:B------:R-:W-:Y:S02]  /*1230*/  @!P0 IMAD.IADD R3, R3, 0x1, -R6 ;  /* 0x0000000103038824 */ /* 0x000fe400078e0a06 */
[----:B------:R-:W-:Y:S02]  /*1240*/  IMAD.MOV R12, RZ, RZ, -R12 ;  /* 0x000000ffff0c7224 */ /* 0x000fe400078e0a0c */
[----:B------:R-:W-:Y:S01]  /*1250*/  @!P5 IMAD.MOV R10, RZ, RZ, -R10 ;  /* 0x000000ffff0ad224 */ /* 0x000fe200078e0a0a */
[C---:B------:R-:W-:Y:S01]  /*1260*/  ISETP.GT.U32.AND P5, PT, R6.reuse, R13, PT ;  /* 0x0000000d0600720c */ /* 0x040fe20003fa4070 */
[C---:B------:R-:W-:Y:S01]  /*1270*/  IMAD R9, R6.reuse, R12, R17 ;  /* 0x0000000c06097224 */ /* 0x040fe200078e0211 */
[----:B------:R-:W-:Y:S01]  /*1280*/  ISETP.GT.U32.AND P0, PT, R6, R3, PT ;  /* 0x000000030600720c */ /* 0x000fe20003f04070 */
[----:B------:R-:W-:-:S04]  /*1290*/  IMAD.HI.U32 R12, R2, R19, RZ ;  /* 0x00000013020c7227 */ /* 0x000fc800078e00ff */
[----:B------:R-:W-:Y:S02]  /*12a0*/  IMAD.MOV R12, RZ, RZ, -R12 ;  /* 0x000000ffff0c7224 */ /* 0x000fe400078e0a0c */
[--C-:B------:R-:W-:Y:S02]  /*12b0*/  @!P6 IMAD.IADD R15, R15, 0x1, -R6.reuse ;  /* 0x000000010f0fe824 */ /* 0x100fe400078e0a06 */
[C---:B------:R-:W-:Y:S02]  /*12c0*/  IMAD R17, R6.reuse, R12, R19 ;  /* 0x0000000c06117224 */ /* 0x040fe400078e0213 */
[--C-:B------:R-:W-:Y:S01]  /*12d0*/  @!P5 IMAD.IADD R13, R13, 0x1, -R6.reuse ;  /* 0x000000010d0dd824 */ /* 0x100fe200078e0a06 */
[----:B------:R-:W-:Y:S01]  /*12e0*/  ISETP.GT.U32.AND P6, PT, R6, R15, PT ;  /* 0x0000000f0600720c */ /* 0x000fe20003fc4070 */
[----:B------:R-:W-:Y:S01]  /*12f0*/  VIADD R18, R30, 0x5c ;  /* 0x0000005c1e127836 */ /* 0x000fe20000000000 */
[C---:B------:R-:W-:Y:S01]  /*1300*/  ISETP.GT.U32.AND P5, PT, R6.reuse, R9, PT ;  /* 0x000000090600720c */ /* 0x040fe20003fa4070 */
[----:B------:R-:W-:Y:S01]  /*1310*/  @!P0 IMAD.IADD R3, R3, 0x1, -R6 ;  /* 0x0000000103038824 */ /* 0x000fe200078e0a06 */
[----:B------:R-:W-:Y:S01]  /*1320*/  ISETP.GT.U32.AND P0, PT, R6, R17, PT ;  /* 0x000000110600720c */ /* 0x000fe20003f04070 */
[----:B------:R-:W-:Y:S01]  /*1330*/  @!P2 IMAD.MOV R11, RZ, RZ, -R11 ;  /* 0x000000ffff0ba224 */ /* 0x000fe200078e0a0b */
[----:B------:R-:W-:Y:S01]  /*1340*/  IABS R21, R18 ;  /* 0x0000001200157213 */ /* 0x000fe20000000000 */
[----:B------:R-:W-:Y:S01]  /*1350*/  @!P1 IMAD.MOV R13, RZ, RZ, -R13 ;  /* 0x000000ffff0d9224 */ /* 0x000fe200078e0a0d */
[----:B------:R-:W-:Y:S01]  /*1360*/  ISETP.GE.AND P2, PT, R16, RZ, PT ;  /* 0x000000ff1000720c */ /* 0x000fe20003f46270 */
[----:B------:R-:W-:Y:S01]  /*1370*/  IMAD R4, R4, UR4, RZ ;  /* 0x0000000404047c24 */ /* 0x000fe2000f8e02ff */
[----:B------:R-:W-:Y:S01]  /*1380*/  ISETP.GE.AND P1, PT, R18, RZ, PT ;  /* 0x000000ff1200720c */ /* 0x000fe20003f26270 */
[----:B------:R-:W-:Y:S01]  /*1390*/  IMAD.HI.U32 R12, R2, R21, RZ ;  /* 0x00000015020c7227 */ /* 0x000fe200078e00ff */
[----:B------:R-:W-:-:S03]  /*13a0*/  ULDC.64 UR4, c[0x0][0x210] ;  /* 0x0000840000047ab9 */ /* 0x000fc60000000a00 */
[--C-:B------:R-:W-:Y:S01]  /*13b0*/  @!P6 IMAD.IADD R15, R15, 0x1, -R6.reuse ;  /* 0x000000010f0fe824 */ /* 0x100fe200078e0a06 */
[----:B------:R-:W-:Y:S01]  /*13c0*/  ISETP.GE.AND P6, PT, R14, RZ, PT ;  /* 0x000000ff0e00720c */ /* 0x000fe20003fc6270 */
[----:B------:R-:W-:Y:S01]  /*13d0*/  @!P5 IMAD.IADD R9, R9, 0x1, -R6 ;  /* 0x000000010909d824 */ /* 0x000fe200078e0a06 */
[----:B------:R-:W-:Y:S01]  /*13e0*/  IABS R14, R22 ;  /* 0x00000016000e7213 */ /* 0x000fe20000000000 */
[----:B------:R-:W-:Y:S02]  /*13f0*/  IMAD.MOV R12, RZ, RZ, -R12 ;  /* 0x000000ffff0c7224 */ /* 0x000fe400078e0a0c */
[----:B------:R-:W-:Y:S01]  /*1400*/  @!P0 IMAD.IADD R17, R17, 0x1, -R6 ;  /* 0x0000000111118824 */ /* 0x000fe200078e0a06 */
[C---:B------:R-:W-:Y:S01]  /*1410*/  ISETP.GT.U32.AND P5, PT, R6.reuse, R9, PT ;  /* 0x000000090600720c */ /* 0x040fe20003fa4070 */
[C---:B------:R-:W-:Y:S02]  /*1420*/  IMAD R19, R6.reuse, R12, R21 ;  /* 0x0000000c06137224 */ /* 0x040fe400078e0215 */
[----:B------:R-:W-:Y:S01]  /*1430*/  IMAD.MOV.U32 R21, RZ, RZ, R14 ;  /* 0x000000ffff157224 */ /* 0x000fe200078e000e */
[----:B------:R-:W-:Y:S01]  /*1440*/  ISETP.GT.U32.AND P0, PT, R6, R17, PT ;  /* 0x000000110600720c */ /* 0x000fe20003f04070 */
[----:B------:R-:W-:-:S04]  /*1450*/  IMAD.HI.U32 R14, R2, R23, RZ ;  /* 0x00000017020e7227 */ /* 0x000fc800078e00ff */
[----:B------:R-:W-:Y:S02]  /*1460*/  IMAD.MOV R14, RZ, RZ, -R14 ;  /* 0x000000ffff0e7224 */ /* 0x000fe400078e0a0e */
[----:B------:R-:W-:-:S04]  /*1470*/  IMAD.HI.U32 R16, R2, R21, RZ ;  /* 0x0000001502107227 */ /* 0x000fc800078e00ff */
[----:B------:R-:W-:Y:S02]  /*1480*/  IMAD.MOV.U32 R12, RZ, RZ, R3 ;  /* 0x000000ffff0c7224 */ /* 0x000fe400078e0003 */
[----:B------:R-:W-:Y:S01]  /*1490*/  @!P3 IMAD.MOV R15, RZ, RZ, -R15 ;  /* 0x000000ffff0fb224 */ /* 0x000fe200078e0a0f */
[C---:B------:R-:W-:Y:S01]  /*14a0*/  ISETP.GT.U32.AND P3, PT, R6.reuse, R19, PT ;  /* 0x000000130600720c */ /* 0x040fe20003f64070 */
[----:B------:R-:W-:Y:S02]  /*14b0*/  IMAD R3, R6, R14, R23 ;  /* 0x0000000e06037224 */ /* 0x000fe400078e0217 */
[----:B------:R-:W-:Y:S02]  /*14c0*/  IMAD.MOV R16, RZ, RZ, -R16 ;  /* 0x000000ffff107224 */ /* 0x000fe400078e0a10 */
[--C-:B------:R-:W-:Y:S01]  /*14d0*/  @!P5 IMAD.IADD R9, R9, 0x1, -R6.reuse ;  /* 0x000000010909d824 */ /* 0x100fe200078e0a06 */
[----:B------:R-:W-:Y:S01]  /*14e0*/  ISETP.GE.AND P5, PT, R22, RZ, PT ;  /* 0x000000ff1600720c */ /* 0x000fe20003fa6270 */
[----:B------:R-:W-:Y:S01]  /*14f0*/  @!P0 IMAD.IADD R17, R17, 0x1, -R6 ;  /* 0x0000000111118824 */ /* 0x000fe200078e0a06 */
[C---:B------:R-:W-:Y:S01]  /*1500*/  ISETP.GT.U32.AND P0, PT, R6.reuse, R3, PT ;  /* 0x000000030600720c */ /* 0x040fe20003f04070 */
[----:B------:R-:W-:-:S02]  /*1510*/  IMAD R21, R6, R16, R21 ;  /* 0x0000001006157224 */ /* 0x000fc400078e0215 */
[----:B------:R-:W-:Y:S02]  /*1520*/  IMAD.MOV.U32 R14, RZ, RZ, R9 ;  /* 0x000000ffff0e7224 */ /* 0x000fe400078e0009 */
[----:B------:R-:W-:Y:S02]  /*1530*/  @!P3 IMAD.IADD R19, R19, 0x1, -R6 ;  /* 0x000000011313b824 */ /* 0x000fe400078e0a06 */
[----:B------:R-:W-:Y:S01]  /*1540*/  @!P2 IMAD.MOV R14, RZ, RZ, -R14 ;  /* 0x000000ffff0ea224 */ /* 0x000fe200078e0a0e */
[----:B------:R-:W-:Y:S01]  /*1550*/  ISETP.GT.U32.AND P2, PT, R6, R21, PT ;  /* 0x000000150600720c */ /* 0x000fe20003f44070 */
[----:B------:R-:W-:Y:S01]  /*1560*/  VIADD R18, R30, 0x50 ;  /* 0x000000501e127836 */ /* 0x000fe20000000000 */
[----:B------:R-:W-:Y:S01]  /*1570*/  ISETP.GT.U32.AND P3, PT, R6, R19, PT ;  /* 0x000000130600720c */ /* 0x000fe20003f64070 */
[----:B------:R-:W-:Y:S01]  /*1580*/  @!P4 IMAD.MOV R12, RZ, RZ, -R12 ;  /* 0x000000ffff0cc224 */ /* 0x000fe200078e0a0c */
[----:B------:R-:W-:Y:S01]  /*1590*/  ISETP.GE.AND P4, PT, R20, RZ, PT ;  /* 0x000000ff1400720c */ /* 0x000fe20003f86270 */
[----:B------:R-:W-:Y:S01]  /*15a0*/  @!P0 IMAD.IADD R3, R3, 0x1, -R6 ;  /* 0x0000000103038824 */ /* 0x000fe200078e0a06 */
[----:B------:R-:W-:Y:S01]  /*15b0*/  IABS R23, R18 ;  /* 0x0000001200177213 */ /* 0x000fe20000000000 */
[----:B------:R-:W-:-:S02]  /*15c0*/  VIADD R16, R30, 0x4c ;  /* 0x0000004c1e107836 */ /* 0x000fc40000000000 */
[----:B------:R-:W-:Y:S01]  /*15d0*/  VIADD R20, R30, 0x48 ;  /* 0x000000481e147836 */ /* 0x000fe20000000000 */
[----:B------:R-:W-:Y:S01]  /*15e0*/  ISETP.GT.U32.AND P0, PT, R6, R3, PT ;  /* 0x000000030600720c */ /* 0x000fe20003f04070 */
[----:B------:R-:W-:Y:S01]  /*15f0*/  IMAD.HI.U32 R9, R2, R23, RZ ;  /* 0x0000001702097227 */ /* 0x000fe200078e00ff */
[----:B------:R-:W-:Y:S02]  /*1600*/  IABS R25, R16 ;  /* 0x0000001000197213 */ /* 0x000fe40000000000 */
[----:B------:R-:W-:Y:S01]  /*1610*/  IABS R27, R20 ;  /* 0x00000014001b7213 */ /* 0x000fe20000000000 */
[--C-:B------:R-:W-:Y:S02]  /*1620*/  @!P2 IMAD.IADD R21, R21, 0x1, -R6.reuse ;  /* 0x000000011515a824 */ /* 0x100fe400078e0a06 */
[----:B------:R-:W-:Y:S02]  /*1630*/  IMAD.MOV R9, RZ, RZ, -R9 ;  /* 0x000000ffff097224 */ /* 0x000fe400078e0a09 */
[----:B------:R-:W-:Y:S01]  /*1640*/  @!P3 IMAD.IADD R19, R19, 0x1, -R6 ;  /* 0x000000011313b824 */ /* 0x000fe200078e0a06 */
[----:B------:R-:W-:Y:S01]  /*1650*/  ISETP.GT.U32.AND P2, PT, R6, R21, PT ;  /* 0x000000150600720c */ /* 0x000fe20003f44070 */
[----:B------:R-:W-:Y:S01]  /*1660*/  @!P6 IMAD.MOV R17, RZ, RZ, -R17 ;  /* 0x000000ffff11e224 */ /* 0x000fe200078e0a11 */
[----:B------:R-:W-:Y:S01]  /*1670*/  ISETP.GE.AND P3, PT, R16, RZ, PT ;  /* 0x000000ff1000720c */ /* 0x000fe20003f66270 */
[----:B------:R-:W-:Y:S01]  /*1680*/  IMAD R9, R6, R9, R23 ;  /* 0x0000000906097224 */ /* 0x000fe200078e0217 */
[----:B------:R-:W-:Y:S01]  /*1690*/  ISETP.GE.AND P6, PT, R18, RZ, PT ;  /* 0x000000ff1200720c */ /* 0x000fe20003fc6270 */
[----:B------:R-:W-:-:S04]  /*16a0*/  IMAD.HI.U32 R16, R2, R25, RZ ;  /* 0x0000001902107227 */ /* 0x000fc800078e00ff */
[----:B------:R-:W-:-:S04]  /*16b0*/  IMAD.HI.U32 R18, R2, R27, RZ ;  /* 0x0000001b02127227 */ /* 0x000fc800078e00ff */
[----:B------:R-:W-:Y:S01]  /*16c0*/  @!P0 IMAD.IADD R3, R3, 0x1, -R6 ;  /* 0x0000000103038824 */ /* 0x000fe200078e0a06 */
[C---:B------:R-:W-:Y:S01]  /*16d0*/  ISETP.GT.U32.AND P0, PT, R6.reuse, R9, PT ;  /* 0x000000090600720c */ /* 0x040fe20003f04070 */
[----:B------:R-:W-:Y:S02]  /*16e0*/  IMAD.MOV R16, RZ, RZ, -R16 ;  /* 0x000000ffff107224 */ /* 0x000fe400078e0a10 */
[----:B------:R-:W-:Y:S02]  /*16f0*/  IMAD.MOV R18, RZ, RZ, -R18 ;  /* 0x000000ffff127224 */ /* 0x000fe400078e0a12 */
[C---:B------:R-:W-:Y:S02]  /*1700*/  IMAD R23, R6.reuse, R16, R25 ;  /* 0x0000001006177224 */ /* 0x040fe400078e0219 */
[----:B------:R-:W-:Y:S02]  /*1710*/  IMAD R25, R6, R18, R27 ;  /* 0x0000001206197224 */ /* 0x000fe400078e021b */
[----:B------:R-:W-:-:S02]  /*1720*/  IMAD.MOV.U32 R16, RZ, RZ, R3 ;  /* 0x000000ffff107224 */ /* 0x000fc400078e0003 */
[----:B------:R-:W-:Y:S02]  /*1730*/  @!P2 IMAD.IADD R21, R21, 0x1, -R6 ;  /* 0x000000011515a824 */ /* 0x000fe400078e0a06 */
[----:B------:R-:W-:Y:S01]  /*1740*/  @!P4 IMAD.MOV R16, RZ, RZ, -R16 ;  /* 0x000000ffff10c224 */ /* 0x000fe200078e0a10 */
[C---:B------:R-:W-:Y:S01]  /*1750*/  ISETP.GT.U32.AND P4, PT, R6.reuse, R23, PT ;  /* 0x000000170600720c */ /* 0x040fe20003f84070 */
[----:B------:R-:W-:Y:S01]  /*1760*/  @!P5 IMAD.MOV R21, RZ, RZ, -R21 ;  /* 0x000000ffff15d224 */ /* 0x000fe200078e0a15 */
[----:B------:R-:W-:Y:S01]  /*1770*/  ISETP.GT.U32.AND P5, PT, R6, R25, PT ;  /* 0x000000190600720c */ /* 0x000fe20003fa4070 */
[----:B------:R-:W-:Y:S02]  /*1780*/  @!P0 IMAD.IADD R9, R9, 0x1, -R6 ;  /* 0x0000000109098824 */ /* 0x000fe400078e0a06 */
[C---:B------:R-:W-:Y:S02]  /*1790*/  VIADD R22, R30.reuse, 0x40 ;  /* 0x000000401e167836 */ /* 0x040fe40000000000 */
[----:B------:R-:W-:Y:S01]  /*17a0*/  VIADD R3, R30, 0x44 ;  /* 0x000000441e037836 */ /* 0x000fe20000000000 */
[----:B------:R-:W-:Y:S01]  /*17b0*/  ISETP.GT.U32.AND P0, PT, R6, R9, PT ;  /* 0x000000090600720c */ /* 0x000fe20003f04070 */
[----:B------:R-:W-:Y:S01]  /*17c0*/  @!P1 IMAD.MOV R19, RZ, RZ, -R19 ;  /* 0x000000ffff139224 */ /* 0x000fe200078e0a13 */
[----:B------:R-:W-:-:S02]  /*17d0*/  IABS R29, R22 ;  /* 0x00000016001d7213 */ /* 0x000fc40000000000 */
[----:B------:R-:W-:Y:S01]  /*17e0*/  IABS R27, R3 ;  /* 0x00000003001b7213 */ /* 0x000fe20000000000 */
[--C-:B------:R-:W-:Y:S01]  /*17f0*/  @!P4 IMAD.IADD R23, R23, 0x1, -R6.reuse ;  /* 0x000000011717c824 */ /* 0x100fe200078e0a06 */
[----:B------:R-:W-:Y:S01]  /*1800*/  ISETP.GE.AND P1, PT, R20, RZ, PT ;  /* 0x000000ff1400720c */ /* 0x000fe20003f26270 */
[----:B------:R-:W-:Y:S01]  /*1810*/  @!P5 IMAD.IADD R25, R25, 0x1, -R6 ;  /* 0x000000011919d824 */ /* 0x000fe200078e0a06 */
[----:B------:R-:W-:Y:S01]  /*1820*/  ISETP.GE.AND P2, PT, R3, RZ, PT ;  /* 0x000000ff0300720c */ /* 0x000fe20003f46270 */
[----:B------:R-:W-:Y:S01]  /*1830*/  IMAD.HI.U32 R18, R2, R29, RZ ;  /* 0x0000001d02127227 */ /* 0x000fe200078e00ff */
[C---:B------:R-:W-:Y:S02]  /*1840*/  ISETP.GT.U32.AND P4, PT, R6.reuse, R23, PT ;  /* 0x000000170600720c */ /* 0x040fe40003f84070 */
[----:B------:R-:W-:Y:S01]  /*1850*/  ISETP.GT.U32.AND P5, PT, R6, R25, PT ;  /* 0x000000190600720c */ /* 0x000fe20003fa4070 */
[----:B------:R-:W-:Y:S02]  /*1860*/  IMAD.MOV R20, RZ, RZ, -R18 ;  /* 0x000000ffff147224 */ /* 0x000fe400078e0a12 */
[----:B------:R-:W-:-:S04]  /*1870*/  IMAD.HI.U32 R3, R2, R27, RZ ;  /* 0x0000001b02037227 */ /* 0x000fc800078e00ff */
[----:B------:R-:W-:-:S04]  /*1880*/  IMAD.HI.U32 R18, R2, R31, RZ ;  /* 0x0000001f02127227 */ /* 0x000fc800078e00ff */
[----:B------:R-:W-:Y:S01]  /*1890*/  @!P0 IMAD.IADD R9, R9, 0x1, -R6 ;  /* 0x0000000109098824 */ /* 0x000fe200078e0a06 */
[----:B------:R-:W-:Y:S01]  /*18a0*/  ISETP.GE.AND P0, PT, R22, RZ, PT ;  /* 0x000000ff1600720c */ /* 0x000fe20003f06270 */
[----:B------:R-:W-:Y:S02]  /*18b0*/  IMAD.MOV R3, RZ, RZ, -R3 ;  /* 0x000000ffff037224 */ /* 0x000fe400078e0a03 */
[----:B------:R-:W-:Y:S02]  /*18c0*/  IMAD.MOV R22, RZ, RZ, -R18 ;  /* 0x000000ffff167224 */ /* 0x000fe400078e0a12 */
[----:B------:R-:W-:Y:S02]  /*18d0*/  IMAD.MOV.U32 R18, RZ, RZ, R9 ;  /* 0x000000ffff127224 */ /* 0x000fe400078e0009 */
[C---:B------:R-:W-:Y:S02]  /*18e0*/  IMAD R3, R6.reuse, R3, R27 ;  /* 0x0000000306037224 */ /* 0x040fe400078e021b */
[C---:B------:R-:W-:Y:S01]  /*18f0*/  IMAD R9, R6.reuse, R22, R31 ;  /* 0x0000001606097224 */ /* 0x040fe200078e021f */
[----:B------:R-:W-:Y:S01]  /*1900*/  IABS R31, R28 ;  /* 0x0000001c001f7213 */ /* 0x000fe20000000000 */
[--C-:B------:R-:W-:Y:S01]  /*1910*/  @!P4 IMAD.IADD R23, R23, 0x1, -R6.reuse ;  /* 0x000000011717c824 */ /* 0x100fe200078e0a06 */
[C---:B------:R-:W-:Y:S01]  /*1920*/  ISETP.GT.U32.AND P4, PT, R6.reuse, R3, PT ;  /* 0x000000030600720c */ /* 0x040fe20003f84070 */
[----:B------:R-:W-:Y:S01]  /*1930*/  @!P5 IMAD.IADD R25, R25, 0x1, -R6 ;  /* 0x000000011919d824 */ /* 0x000fe200078e0a06 */
[C---:B------:R-:W-:Y:S01]  /*1940*/  ISETP.GT.U32.AND P5, PT, R6.reuse, R9, PT ;  /* 0x000000090600720c */ /* 0x040fe20003fa4070 */
[----:B------:R-:W-:-:S02]  /*1950*/  IMAD R27, R6, R20, R29 ;  /* 0x00000014061b7224 */ /* 0x000fc400078e021d */
[----:B------:R-:W-:-:S04]  /*1960*/  IMAD.HI.U32 R20, R2, R33, RZ ;  /* 0x0000002102147227 */ /* 0x000fc800078e00ff */
[----:B------:R-:W-:Y:S02]  /*1970*/  IMAD.MOV R20, RZ, RZ, -R20 ;  /* 0x000000ffff147224 */ /* 0x000fe400078e0a14 */
[----:B------:R-:W-:Y:S02]  /*1980*/  @!P1 IMAD.MOV R25, RZ, RZ, -R25 ;  /* 0x000000ffff199224 */ /* 0x000fe400078e0a19 */
[C---:B------:R-:W-:Y:S01]  /*1990*/  IMAD R29, R6.reuse, R20, R33 ;  /* 0x00000014061d7224 */ /* 0x040fe200078e0221 */
[----:B------:R-:W-:Y:S01]  /*19a0*/  IABS R33, R32 ;  /* 0x0000002000217213 */ /* 0x000fe20000000000 */
[--C-:B------:R-:W-:Y:S02]  /*19b0*/  @!P4 IMAD.IADD R3, R3, 0x1, -R6.reuse ;  /* 0x000000010303c824 */ /* 0x100fe400078e0a06 */
[----:B------:R-:W-:Y:S01]  /*19c0*/  @!P5 IMAD.IADD R9, R9, 0x1, -R6 ;  /* 0x000000010909d824 */ /* 0x000fe200078e0a06 */
[----:B------:R-:W-:Y:S01]  /*19d0*/  ISETP.GT.U32.AND P1, PT, R6, R29, PT ;  /* 0x0000001d0600720c */ /* 0x000fe20003f24070 */
[----:B------:R-:W-:Y:S01]  /*19e0*/  IMAD.HI.U32 R20, R2, R31, RZ ;  /* 0x0000001f02147227 */ /* 0x000fe200078e00ff */
[----:B------:R-:W-:-:S02]  /*19f0*/  ISETP.GT.U32.AND P4, PT, R6, R3, PT ;  /* 0x000000030600720c */ /* 0x000fc40003f84070 */
[----:B------:R-:W-:Y:S01]  /*1a00*/  ISETP.GT.U32.AND P5, PT, R6, R9, PT ;  /* 0x000000090600720c */ /* 0x000fe20003fa4070 */
[----:B------:R-:W-:-:S04]  /*1a10*/  IMAD.HI.U32 R22, R2, R33, RZ ;  /* 0x0000002102167227 */ /* 0x000fc800078e00ff */
[----:B------:R-:W-:Y:S02]  /*1a20*/  IMAD.MOV R20, RZ, RZ, -R20 ;  /* 0x000000ffff147224 */ /* 0x000fe400078e0a14 */
[----:B------:R-:W-:Y:S02]  /*1a30*/  IMAD.MOV R22, RZ, RZ, -R22 ;  /* 0x000000ffff167224 */ /* 0x000fe400078e0a16 */
[----:B------:R-:W-:Y:S02]  /*1a40*/  IMAD R31, R6, R20, R31 ;  /* 0x00000014061f7224 */ /* 0x000fe400078e021f */
[----:B------:R-:W-:Y:S01]  /*1a50*/  @!P3 IMAD.MOV R23, RZ, RZ, -R23 ;  /* 0x000000ffff17b224 */ /* 0x000fe200078e0a17 */
[----:B------:R-:W-:Y:S01]  /*1a60*/  ISETP.GE.AND P3, PT, R24, RZ, PT ;  /* 0x000000ff1800720c */ /* 0x000fe20003f66270 */
[C---:B------:R-:W-:Y:S02]  /*1a70*/  IMAD R33, R6.reuse, R22, R33 ;  /* 0x0000001606217224 */ /* 0x040fe400078e0221 */
[----:B------:R-:W-:Y:S01]  /*1a80*/  @!P1 IMAD.IADD R29, R29, 0x1, -R6 ;  /* 0x000000011d1d9824 */ /* 0x000fe200078e0a06 */
[----:B------:R-:W-:Y:S01]  /*1a90*/  ISETP.GT.U32.AND P1, PT, R6, R31, PT ;  /* 0x0000001f0600720c */ /* 0x000fe20003f24070 */
[----:B------:R-:W-:-:S04]  /*1aa0*/  IMAD.HI.U32 R24, R2, R35, RZ ;  /* 0x0000002302187227 */ /* 0x000fc800078e00ff */
[----:B------:R-:W-:Y:S01]  /*1ab0*/  @!P6 IMAD.MOV R18, RZ, RZ, -R18 ;  /* 0x000000ffff12e224 */ /* 0x000fe200078e0a12 */
[----:B------:R-:W-:Y:S01]  /*1ac0*/  ISETP.GT.U32.AND P6, PT, R6, R27, PT ;  /* 0x0000001b0600720c */ /* 0x000fe20003fc4070 */
[--C-:B------:R-:W-:Y:S01]  /*1ad0*/  @!P4 IMAD.IADD R3, R3, 0x1, -R6.reuse ;  /* 0x000000010303c824 */ /* 0x100fe200078e0a06 */
[----:B------:R-:W-:Y:S01]  /*1ae0*/  ISETP.GE.AND P4, PT, R26, RZ, PT ;  /* 0x000000ff1a00720c */ /* 0x000fe20003f86270 */
[----:B------:R-:W-:Y:S01]  /*1af0*/  @!P5 IMAD.IADD R9, R9, 0x1, -R6 ;  /* 0x000000010909d824 */ /* 0x000fe200078e0a06 */
[C---:B------:R-:W-:Y:S01]  /*1b00*/  ISETP.GT.U32.AND P5, PT, R6.reuse, R33, PT ;  /* 0x000000210600720c */ /* 0x040fe20003fa4070 */
[----:B------:R-:W-:Y:S02]  /*1b10*/  IMAD.MOV R24, RZ, RZ, -R24 ;  /* 0x000000ffff187224 */ /* 0x000fe400078e0a18 */
[----:B------:R-:W-:Y:S02]  /*1b20*/  IMAD.MOV.U32 R20, RZ, RZ, R3 ;  /* 0x000000ffff147224 */ /* 0x000fe400078e0003 */
[----:B------:R-:W-:-:S02]  /*1b30*/  IMAD R3, R6, R24, R35 ;  /* 0x0000001806037224 */ /* 0x000fc400078e0223 */
[----:B------:R-:W-:Y:S02]  /*1b40*/  VIADD R24, R30, 0x28 ;  /* 0x000000281e187836 */ /* 0x000fe40000000000 */
[--C-:B------:R-:W-:Y:S02]  /*1b50*/  @!P1 IMAD.IADD R31, R31, 0x1, -R6.reuse ;  /* 0x000000011f1f9824 */ /* 0x100fe400078e0a06 */
[--C-:B------:R-:W-:Y:S01]  /*1b60*/  @!P6 IMAD.IADD R27, R27, 0x1, -R6.reuse ;  /* 0x000000011b1be824 */ /* 0x100fe200078e0a06 */
[----:B------:R-:W-:Y:S01]  /*1b70*/  IABS R35, R24 ;  /* 0x0000001800237213 */ /* 0x000fe20000000000 */
[----:B------:R-:W-:Y:S01]  /*1b80*/  @!P5 IMAD.IADD R33, R33, 0x1, -R6 ;  /* 0x000000012121d824 */ /* 0x000fe200078e0a06 */
[C---:B------:R-:W-:Y:S01]  /*1b90*/  ISETP.GT.U32.AND P5, PT, R6.reuse, R31, PT ;  /* 0x0000001f0600720c */ /* 0x040fe20003fa4070 */
[----:B------:R-:W-:Y:S01]  /*1ba0*/  IMAD.MOV.U32 R22, RZ, RZ, R9 ;  /* 0x000000ffff167224 */ /* 0x000fe200078e0009 */
[C---:B------:R-:W-:Y:S01]  /*1bb0*/  ISETP.GT.U32.AND P6, PT, R6.reuse, R27, PT ;  /* 0x0000001b0600720c */ /* 0x040fe20003fc4070 */
[----:B------:R-:W-:Y:S01]  /*1bc0*/  @!P2 IMAD.MOV R20, RZ, RZ, -R20 ;  /* 0x000000ffff14a224 */ /* 0x000fe200078e0a14 */
[----:B------:R-:W-:Y:S01]  /*1bd0*/  ISETP.GT.U32.AND P2, PT, R6, R29, PT ;  /* 0x0000001d0600720c */ /* 0x000fe20003f44070 */
[----:B------:R-:W-:Y:S01]  /*1be0*/  IMAD.HI.U32 R9, R2, R35, RZ ;  /* 0x0000002302097227 */ /* 0x000fe200078e00ff */
[----:B------:R-:W-:-:S03]  /*1bf0*/  ISETP.GE.AND P1, PT, R24, RZ, PT ;  /* 0x000000ff1800720c */ /* 0x000fc60003f26270 */
[----:B------:R-:W-:Y:S02]  /*1c00*/  IMAD.MOV R9, RZ, RZ, -R9 ;  /* 0x000000ffff097224 */ /* 0x000fe400078e0a09 */
[----:B------:R-:W-:Y:S02]  /*1c10*/  VIADD R26, R30, 0x24 ;  /* 0x000000241e1a7836 */ /* 0x000fe40000000000 */
[C---:B------:R-:W-:Y:S02]  /*1c20*/  IMAD R9, R6.reuse, R9, R35 ;  /* 0x0000000906097224 */ /* 0x040fe400078e0223 */
[--C-:B------:R-:W-:Y:S01]  /*1c30*/  @!P5 IMAD.IADD R31, R31, 0x1, -R6.reuse ;  /* 0x000000011f1fd824 */ /* 0x100fe200078e0a06 */
[----:B------:R-:W-:Y:S01]  /*1c40*/  IABS R37, R26 ;  /* 0x0000001a00257213 */ /* 0x000fe20000000000 */
[--C-:B------:R-:W-:Y:S01]  /*1c50*/  @!P2 IMAD.IADD R29, R29, 0x1, -R6.reuse ;  /* 0x000000011d1da824 */ /* 0x100fe200078e0a06 */
[----:B------:R-:W-:Y:S01]  /*1c60*/  ISETP.GT.U32.AND P5, PT, R6, R9, PT ;  /* 0x000000090600720c */ /* 0x000fe20003fa4070 */
[----:B------:R-:W-:Y:S01]  /*1c70*/  @!P6 IMAD.IADD R27, R27, 0x1, -R6 ;  /* 0x000000011b1be824 */ /* 0x000fe200078e0a06 */
[----:B------:R-:W-:Y:S01]  /*1c80*/  ISETP.GE.AND P2, PT, R34, RZ, PT ;  /* 0x000000ff2200720c */ /* 0x000fe20003f46270 */
[----:B------:R-:W-:Y:S01]  /*1c90*/  @!P3 IMAD.MOV R22, RZ, RZ, -R22 ;  /* 0x000000ffff16b224 */ /* 0x000fe200078e0a16 */
[----:B------:R-:W-:Y:S01]  /*1ca0*/  ISETP.GT.U32.AND P3, PT, R6, R3, PT ;  /* 0x000000030600720c */ /* 0x000fe20003f64070 */
[----:B------:R-:W-:Y:S01]  /*1cb0*/  IMAD.HI.U32 R24, R2, R37, RZ ;  /* 0x0000002502187227 */ /* 0x000fe200078e00ff */
[----:B------:R-:W-:-:S03]  /*1cc0*/  ISETP.GE.AND P6, PT, R28, RZ, PT ;  /* 0x000000ff1c00720c */ /* 0x000fc60003fc6270 */
[----:B------:R-:W-:Y:S01]  /*1cd0*/  @!P4 IMAD.MOV R29, RZ, RZ, -R29 ;  /* 0x000000ffff1dc224 */ /* 0x000fe200078e0a1d */
[----:B------:R-:W-:Y:S01]  /*1ce0*/  ISETP.GT.U32.AND P4, PT, R6, R33, PT ;  /* 0x000000210600720c */ /* 0x000fe20003f84070 */
[----:B------:R-:W-:Y:S01]  /*1cf0*/  @!P0 IMAD.MOV R27, RZ, RZ, -R27 ;  /* 0x000000ffff1b8224 */ /* 0x000fe200078e0a1b */
[----:B------:R-:W-:Y:S01]  /*1d00*/  ISETP.GE.AND P0, PT, R32, RZ, PT ;  /* 0x000000ff2000720c */ /* 0x000fe20003f06270 */
[----:B------:R-:W-:Y:S02]  /*1d10*/  VIADD R32, R30, 0x20 ;  /* 0x000000201e207836 */ /* 0x000fe40000000000 */
[----:B------:R-:W-:Y:S02]  /*1d20*/  IMAD.MOV R24, RZ, RZ, -R24 ;  /* 0x000000ffff187224 */ /* 0x000fe400078e0a18 */
[--C-:B------:R-:W-:Y:S02]  /*1d30*/  @!P5 IMAD.IADD R9, R9, 0x1, -R6.reuse ;  /* 0x000000010909d824 */ /* 0x100fe400078e0a06 */
[C---:B------:R-:W-:Y:S01]  /*1d40*/  IMAD R35, R6.reuse, R24, R37 ;  /* 0x0000001806237224 */ /* 0x040fe200078e0225 */
[----:B------:R-:W-:Y:S01]  /*1d50*/  IABS R37, R32 ;  /* 0x0000002000257213 */ /* 0x000fe20000000000 */
[--C-:B------:R-:W-:Y:S01]  /*1d60*/  @!P3 IMAD.IADD R3, R3, 0x1, -R6.reuse ;  /* 0x000000010303b824 */ /* 0x100fe200078e0a06 */
[C---:B------:R-:W-:Y:S01]  /*1d70*/  ISETP.GT.U32.AND P5, PT, R6.reuse, R9, PT ;  /* 0x000000090600720c */ /* 0x040fe20003fa4070 */
[----:B------:R-:W-:Y:S01]  /*1d80*/  @!P4 IMAD.IADD R33, R33, 0x1, -R6 ;  /* 0x000000012121c824 */ /* 0x000fe200078e0a06 */
[----:B------:R-:W-:Y:S01]  /*1d90*/  ISETP.GT.U32.AND P4, PT, R6, R35, PT ;  /* 0x000000230600720c */ /* 0x000fe20003f84070 */
[----:B------:R-:W-:Y:S01]  /*1da0*/  IMAD.HI.U32 R24, R2, R37, RZ ;  /* 0x0000002502187227 */ /* 0x000fe200078e00ff */
[----:B------:R-:W-:-:S03]  /*1db0*/  ISETP.GT.U32.AND P3, PT, R6, R3, PT ;  /* 0x000000030600720c */ /* 0x000fc60003f64070 */
[----:B------:R-:W-:Y:S02]  /*1dc0*/  IMAD.MOV R24, RZ, RZ, -R24 ;  /* 0x000000ffff187224 */ /* 0x000fe400078e0a18 */
[----:B------:R-:W-:Y:S02]  /*1dd0*/  VIADD R34, R30, 0x1c ;  /* 0x0000001c1e227836 */ /* 0x000fe40000000000 */
[----:B------:R-:W-:Y:S02]  /*1de0*/  IMAD R37, R6, R24, R37 ;  /* 0x0000001806257224 */ /* 0x000fe400078e0225 */
[----:B------:R-:W-:Y:S01]  /*1df0*/  @!P5 IMAD.IADD R9, R9, 0x1, -R6 ;  /* 0x000000010909d824 */ /* 0x000fe200078e0a06 */
[----:B------:R-:W-:Y:S01]  /*1e00*/  IABS R39, R34 ;  /* 0x0000002200277213 */ /* 0x000fe20000000000 */
[----:B------:R-:W-:Y:S01]  /*1e10*/  IMAD.HI.U32 R28, R2, R41, RZ ;  /* 0x00000029021c7227 */ /* 0x000fe200078e00ff */
[----:B------:R-:W-:-:S03]  /*1e20*/  ISETP.GT.U32.AND P5, PT, R6, R37, PT ;  /* 0x000000250600720c */ /* 0x000fc60003fa4070 */
[--C-:B------:R-:W-:Y:S02]  /*1e30*/  @!P4 IMAD.IADD R35, R35, 0x1, -R6.reuse ;  /* 0x000000012323c824 */ /* 0x100fe400078e0a06 */
[----:B------:R-:W-:Y:S01]  /*1e40*/  @!P3 IMAD.IADD R3, R3, 0x1, -R6 ;  /* 0x000000010303b824 */ /* 0x000fe200078e0a06 */
[----:B------:R-:W-:Y:S01]  /*1e50*/  ISETP.GE.AND P3, PT, R26, RZ, PT ;  /* 0x000000ff1a00720c */ /* 0x000fe20003f66270 */
[----:B------:R-:W-:Y:S01]  /*1e60*/  IMAD.MOV R28, RZ, RZ, -R28 ;  /* 0x000000ffff1c7224 */ /* 0x000fe200078e0a1c */
[----:B------:R-:W-:Y:S01]  /*1e70*/  ISETP.GT.U32.AND P4, PT, R6, R35, PT ;  /* 0x000000230600720c */ /* 0x000fe20003f84070 */
[----:B------:R-:W-:-:S04]  /*1e80*/  IMAD.HI.U32 R24, R2, R43, RZ ;  /* 0x0000002b02187227 */ /* 0x000fc800078e00ff */
[----:B------:R-:W-:-:S04]  /*1e90*/  IMAD.HI.U32 R26, R2, R39, RZ ;  /* 0x00000027021a7227 */ /* 0x000fc800078e00ff */
[C---:B------:R-:W-:Y:S02]  /*1ea0*/  IMAD R41, R6.reuse, R28, R41 ;  /* 0x0000001c06297224 */ /* 0x040fe400078e0229 */
[----:B------:R-:W-:Y:S02]  /*1eb0*/  IMAD.MOV R24, RZ, RZ, -R24 ;  /* 0x000000ffff187224 */ /* 0x000fe400078e0a18 */
[----:B------:R-:W-:Y:S02]  /*1ec0*/  IMAD.MOV R26, RZ, RZ, -R26 ;  /* 0x000000ffff1a7224 */ /* 0x000fe400078e0a1a */
[----:B------:R-:W-:Y:S01]  /*1ed0*/  @!P5 IMAD.IADD R37, R37, 0x1, -R6 ;  /* 0x000000012525d824 */ /* 0x000fe200078e0a06 */
[C---:B------:R-:W-:Y:S01]  /*1ee0*/  ISETP.GT.U32.AND P5, PT, R6.reuse, R41, PT ;  /* 0x000000290600720c */ /* 0x040fe20003fa4070 */
[C---:B------:R-:W-:Y:S02]  /*1ef0*/  IMAD R43, R6.reuse, R24, R43 ;  /* 0x00000018062b7224 */ /* 0x040fe400078e022b */
[----:B------:R-:W-:-:S02]  /*1f00*/  IMAD R39, R6, R26, R39 ;  /* 0x0000001a06277224 */ /* 0x000fc400078e0227 */
[----:B------:R-:W-:-:S04]  /*1f10*/  IMAD.HI.U32 R24, R2, R45, RZ ;  /* 0x0000002d02187227 */ /* 0x000fc800078e00ff */
[----:B------:R-:W-:Y:S01]  /*1f20*/  @!P4 IMAD.IADD R35, R35, 0x1, -R6 ;  /* 0x000000012323c824 */ /* 0x000fe200078e0a06 */
[C---:B------:R-:W-:Y:S01]  /*1f30*/  ISETP.GT.U32.AND P4, PT, R6.reuse, R39, PT ;  /* 0x000000270600720c */ /* 0x040fe20003f84070 */
[----:B------:R-:W-:Y:S02]  /*1f40*/  IMAD.MOV R24, RZ, RZ, -R24 ;  /* 0x000000ffff187224 */ /* 0x000fe400078e0a18 */
[----:B------:R-:W-:Y:S02]  /*1f50*/  @!P5 IMAD.IADD R41, R41, 0x1, -R6 ;  /* 0x000000012929d824 */ /* 0x000fe400078e0a06 */
[----:B------:R-:W-:Y:S02]  /*1f60*/  IMAD R45, R6, R24, R45 ;  /* 0x00000018062d7224 */ /* 0x000fe400078e022d */
[----:B------:R-:W-:-:S03]  /*1f70*/  IMAD.HI.U32 R26, R2, R51, RZ ;  /* 0x00000033021a7227 */ /* 0x000fc600078e00ff */
[C---:B------:R-:W-:Y:S01]  /*1f80*/  ISETP.GT.U32.AND P5, PT, R6.reuse, R45, PT ;  /* 0x0000002d0600720c */ /* 0x040fe20003fa4070 */
[----:B------:R-:W-:Y:S02]  /*1f90*/  IMAD.MOV R26, RZ, RZ, -R26 ;  /* 0x000000ffff1a7224 */ /* 0x000fe400078e0a1a */
[----:B------:R-:W-:Y:S01]  /*1fa0*/  @!P4 IMAD.IADD R39, R39, 0x1, -R6 ;  /* 0x000000012727c824 */ /* 0x000fe200078e0a06 */
[C---:B------:R-:W-:Y:S01]  /*1fb0*/  ISETP.GT.U32.AND P4, PT, R6.reuse, R43, PT ;  /* 0x0000002b0600720c */ /* 0x040fe20003f84070 */
[C---:B------:R-:W-:Y:S02]  /*1fc0*/  IMAD R51, R6.reuse, R26, R51 ;  /* 0x0000001a06337224 */ /* 0x040fe400078e0233 */
[----:B------:R-:W-:Y:S01]  /*1fd0*/  @!P0 IMAD.MOV R33, RZ, RZ, -R33 ;  /* 0x000000ffff218224 */ /* 0x000fe200078e0a21 */
[----:B------:R-:W-:Y:S01]  /*1fe0*/  ISETP.GT.U32.AND P0, PT, R6, R39, PT ;  /* 0x000000270600720c */ /* 0x000fe20003f04070 */
[----:B------:R-:W-:Y:S01]  /*1ff0*/  IMAD.MOV.U32 R26, RZ, RZ, R9 ;  /* 0x000000ffff1a7224 */ /* 0x000fe200078e0009 */
[----:B------:R-:W-:Y:S01]  /*2000*/  LOP3.LUT R9, RZ, R49, RZ, 0x33, !PT ;  /* 0x00000031ff097212 */ /* 0x000fe200078e33ff */
[----:B------:R-:W-:-:S04]  /*2010*/  IMAD.HI.U32 R24, R2, R47, RZ ;  /* 0x0000002f02187227 */ /* 0x000fc800078e00ff */
[----:B------:R-:W-:Y:S01]  /*2020*/  @!P5 IMAD.IADD R45, R45, 0x1, -R6 ;  /* 0x000000012d2dd824 */ /* 0x000fe200078e0a06 */
[----:B------:R-:W-:Y:S01]  /*2030*/  ISETP.GT.U32.AND P5, PT, R6, R37, PT ;  /* 0x000000250600720c */ /* 0x000fe20003fa4070 */
[----:B------:R-:W-:-:S04]  /*2040*/  IMAD.HI.U32 R28, R2, R53, RZ ;  /* 0x00000035021c7227 */ /* 0x000fc800078e00ff */
[----:B------:R-:W-:-:S04]  /*2050*/  IMAD.HI.U32 R2, R2, R55, RZ ;  /* 0x0000003702027227 */ /* 0x000fc800078e00ff */
[----:B------:R-:W-:Y:S01]  /*2060*/  @!P1 IMAD.MOV R26, RZ, RZ, -R26 ;  /* 0x000000ffff1a9224 */ /* 0x000fe200078e0a1a */
[----:B------:R-:W-:Y:S01]  /*2070*/  ISETP.GT.U32.AND P1, PT, R6, R45, PT ;  /* 0x0000002d0600720c */ /* 0x000fe20003f24070 */
[----:B------:R-:W-:Y:S02]  /*2080*/  IMAD.MOV R24, RZ, RZ, -R24 ;  /* 0x000000ffff187224 */ /* 0x000fe400078e0a18 */
[----:B------:R-:W-:Y:S01]  /*2090*/  @!P4 IMAD.IADD R43, R43, 0x1, -R6 ;  /* 0x000000012b2bc824 */ /* 0x000fe200078e0a06 */
[----:B------:R-:W-:Y:S01]  /*20a0*/  ISETP.GE.AND P4, PT, R32, RZ, PT ;  /* 0x000000ff2000720c */ /* 0x000fe20003f86270 */
[----:B------:R-:W-:Y:S02]  /*20b0*/  IMAD.MOV R2, RZ, RZ, -R2 ;  /* 0x000000ffff027224 */ /* 0x000fe400078e0a02 */
[C---:B------:R-:W-:Y:S02]  /*20c0*/  IMAD R47, R6.reuse, R24, R47 ;  /* 0x00000018062f7224 */ /* 0x040fe400078e022f */
[----:B------:R-:W-:Y:S01]  /*20d0*/  @!P6 IMAD.MOV R31, RZ, RZ, -R31 ;  /* 0x000000ffff1fe224 */ /* 0x000fe200078e0a1f */
[C---:B------:R-:W-:Y:S01]  /*20e0*/  ISETP.GT.U32.AND P6, PT, R6.reuse, R43, PT ;  /* 0x0000002b0600720c */ /* 0x040fe20003fc4070 */
[C---:B------:R-:W-:Y:S01]  /*20f0*/  IMAD R55, R6.reuse, R2, R55 ;  /* 0x0000000206377224 */ /* 0x040fe200078e0237 */
[----:B------:R-:W-:Y:S01]  /*2100*/  SHF.R.S32.HI R2, RZ, 0x1f, R5 ;  /* 0x0000001fff027819 */ /* 0x000fe20000011405 */
[----:B------:R-:W-:Y:S01]  /*2110*/  @!P3 IMAD.MOV R35, RZ, RZ, -R35 ;  /* 0x000000ffff23b224 */ /* 0x000fe200078e0a23 */
[C---:B------:R-:W-:Y:S01]  /*2120*/  ISETP.GT.U32.AND P3, PT, R6.reuse, R47, PT ;  /* 0x0000002f0600720c */ /* 0x040fe20003f64070 */
[--C-:B------:R-:W-:Y:S01]  /*2130*/  @!P5 IMAD.IADD R37, R37, 0x1, -R6.reuse ;  /* 0x000000012525d824 */ /* 0x100fe200078e0a06 */
[C---:B------:R-:W-:Y:S01]  /*2140*/  ISETP.GT.U32.AND P5, PT, R6.reuse, R55, PT ;  /* 0x000000370600720c */ /* 0x040fe20003fa4070 */
[----:B------:R-:W-:Y:S01]  /*2150*/  @!P0 IMAD.IADD R39, R39, 0x1, -R6 ;  /* 0x0000000127278824 */ /* 0x000fe200078e0a06 */
[----:B------:R-:W-:Y:S01]  /*2160*/  ISETP.GT.U32.AND P0, PT, R6, R51, PT ;  /* 0x000000330600720c */ /* 0x000fe20003f04070 */
[----:B------:R-:W-:Y:S01]  /*2170*/  IMAD.MOV R28, RZ, RZ, -R28 ;  /* 0x000000ffff1c7224 */ /* 0x000fe200078e0a1c */
[----:B------:R-:W-:Y:S01]  /*2180*/  LEA.HI R5, R2, R5, RZ, 0x5 ;  /* 0x0000000502057211 */ /* 0x000fe200078f28ff */
[--C-:B------:R-:W-:Y:S01]  /*2190*/  @!P1 IMAD.IADD R45, R45, 0x1, -R6.reuse ;  /* 0x000000012d2d9824 */ /* 0x100fe200078e0a06 */
[----:B------:R-:W-:Y:S01]  /*21a0*/  ISETP.GE.AND P1, PT, R34, RZ, PT ;  /* 0x000000ff2200720c */ /* 0x000fe20003f26270 */
[C---:B------:R-:W-:Y:S01]  /*21b0*/  IMAD R53, R6.reuse, R28, R53 ;  /* 0x0000001c06357224 */ /* 0x040fe200078e0235 */
[----:B------:R-:W-:Y:S01]  /*21c0*/  SHF.R.S32.HI R28, RZ, 0x6, R7 ;  /* 0x00000006ff1c7819 */ /* 0x000fe20000011407 */
[----:B------:R-:W-:Y:S01]  /*21d0*/  IMAD.MOV.U32 R24, RZ, RZ, R3 ;  /* 0x000000ffff187224 */ /* 0x000fe200078e0003 */
[----:B------:R-:W-:Y:S01]  /*21e0*/  SHF.R.S32.HI R5, RZ, 0x5, R5 ;  /* 0x00000005ff057819 */ /* 0x000fe20000011405 */
[----:B------:R-:W-:Y:S01]  /*21f0*/  @!P6 IMAD.IADD R43, R43, 0x1, -R6 ;  /* 0x000000012b2be824 */ /* 0x000fe200078e0a06 */
[C---:B------:R-:W-:Y:S01]  /*2200*/  ISETP.GT.U32.AND P6, PT, R6.reuse, R53, PT ;  /* 0x000000350600720c */ /* 0x040fe20003fc4070 */
[----:B------:R-:W-:Y:S01]  /*2210*/  @!P2 IMAD.MOV R24, RZ, RZ, -R24 ;  /* 0x000000ffff18a224 */ /* 0x000fe200078e0a18 */
[----:B------:R-:W-:Y:S01]  /*2220*/  ISETP.GT.U32.AND P2, PT, R6, R41, PT ;  /* 0x000000290600720c */ /* 0x000fe20003f44070 */
[--C-:B------:R-:W-:Y:S01]  /*2230*/  @!P3 IMAD.IADD R47, R47, 0x1, -R6.reuse ;  /* 0x000000012f2fb824 */ /* 0x100fe200078e0a06 */
[----:B------:R-:W-:Y:S01]  /*2240*/  ISETP.GE.AND P3, PT, R36, RZ, PT ;  /* 0x000000ff2400720c */ /* 0x000fe20003f66270 */
[--C-:B------:R-:W-:Y:S01]  /*2250*/  @!P5 IMAD.IADD R55, R55, 0x1, -R6.reuse ;  /* 0x000000013737d824 */ /* 0x100fe200078e0a06 */
[----:B------:R-:W-:Y:S01]  /*2260*/  SGXT R28, R28, 0x1 ;  /* 0x000000011c1c781a */ /* 0x000fe20000000200 */
[--C-:B------:R-:W-:Y:S01]  /*2270*/  @!P0 IMAD.IADD R51, R51, 0x1, -R6.reuse ;  /* 0x0000000133338824 */ /* 0x100fe200078e0a06 */
[C---:B------:R-:W-:Y:S01]  /*2280*/  ISETP.GT.U32.AND P5, PT, R6.reuse, R47, PT ;  /* 0x0000002f0600720c */ /* 0x040fe20003fa4070 */
[----:B------:R-:W-:Y:S01]  /*2290*/  @!P4 IMAD.MOV R37, RZ, RZ, -R37 ;  /* 0x000000ffff25c224 */ /* 0x000fe200078e0a25 */
[C---:B------:R-:W-:Y:S01]  /*22a0*/  ISETP.GT.U32.AND P4, PT, R6.reuse, R55, PT ;  /* 0x000000370600720c */ /* 0x040fe20003f84070 */
[----:B------:R-:W-:Y:S01]  /*22b0*/  @!P1 IMAD.MOV R39, RZ, RZ, -R39 ;  /* 0x000000ffff279224 */ /* 0x000fe200078e0a27 */
[----:B------:R-:W-:Y:S01]  /*22c0*/  ISETP.GT.U32.AND P1, PT, R6, R51, PT ;  /* 0x000000330600720c */ /* 0x000fe20003f24070 */
[--C-:B------:R-:W-:Y:S01]  /*22d0*/  @!P6 IMAD.IADD R53, R53, 0x1, -R6.reuse ;  /* 0x000000013535e824 */ /* 0x100fe200078e0a06 */
[----:B------:R-:W-:Y:S01]  /*22e0*/  ISETP.GE.AND P0, PT, R38, RZ, PT ;  /* 0x000000ff2600720c */ /* 0x000fe20003f06270 */
[--C-:B------:R-:W-:Y:S01]  /*22f0*/  @!P2 IMAD.IADD R41, R41, 0x1, -R6.reuse ;  /* 0x000000012929a824 */ /* 0x100fe200078e0a06 */
[----:B------:R-:W-:Y:S01]  /*2300*/  ISETP.GE.AND P2, PT, R30, RZ, PT ;  /* 0x000000ff1e00720c */ /* 0x000fe20003f46270 */
[----:B------:R-:W-:Y:S01]  /*2310*/  IMAD.SHL.U32 R2, R7, 0x2, RZ ;  /* 0x0000000207027824 */ /* 0x000fe200078e00ff */
[----:B------:R-:W-:Y:S01]  /*2320*/  ISETP.GE.AND P6, PT, R40, RZ, PT ;  /* 0x000000ff2800720c */ /* 0x000fe20003fc6270 */
[----:B------:R-:W-:Y:S01]  /*2330*/  @!P3 IMAD.MOV R41, RZ, RZ, -R41 ;  /* 0x000000ffff29b224 */ /* 0x000fe200078e0a29 */
[----:B------:R-:W-:Y:S01]  /*2340*/  ISETP.GT.U32.AND P3, PT, R6, R53, PT ;  /* 0x000000350600720c */ /* 0x000fe20003f64070 */
[--C-:B------:R-:W-:Y:S01]  /*2350*/  @!P5 IMAD.IADD R47, R47, 0x1, -R6.reuse ;  /* 0x000000012f2fd824 */ /* 0x100fe200078e0a06 */
[----:B------:R-:W-:Y:S01]  /*2360*/  ISETP.GE.AND P5, PT, R42, RZ, PT ;  /* 0x000000ff2a00720c */ /* 0x000fe20003fa6270 */
[--C-:B------:R-:W-:Y:S01]  /*2370*/  @!P4 IMAD.IADD R55, R55, 0x1, -R6.reuse ;  /* 0x000000013737c824 */ /* 0x100fe200078e0a06 */
[----:B------:R-:W-:Y:S01]  /*2380*/  ISETP.GE.AND P4, PT, R44, RZ, PT ;  /* 0x000000ff2c00720c */ /* 0x000fe20003f86270 */
[--C-:B------:R-:W-:Y:S01]  /*2390*/  @!P1 IMAD.IADD R51, R51, 0x1, -R6.reuse ;  /* 0x0000000133339824 */ /* 0x100fe200078e0a06 */
[----:B------:R-:W-:Y:S01]  /*23a0*/  ISETP.GE.AND P1, PT, R46, RZ, PT ;  /* 0x000000ff2e00720c */ /* 0x000fe20003f26270 */
[----:B------:R-:W-:Y:S01]  /*23b0*/  @!P0 IMAD.MOV R43, RZ, RZ, -R43 ;  /* 0x000000ffff2b8224 */ /* 0x000fe200078e0a2b */
[----:B------:R-:W-:Y:S01]  /*23c0*/  LOP3.LUT R30, R7, 0x40, RZ, 0xc0, !PT ;  /* 0x00000040071e7812 */ /* 0x000fe200078ec0ff */
[----:B------:R-:W-:Y:S01]  /*23d0*/  @!P2 IMAD.MOV R55, RZ, RZ, -R55 ;  /* 0x000000ffff37a224 */ /* 0x000fe200078e0a37 */
[----:B------:R-:W-:Y:S01]  /*23e0*/  LOP3.LUT R3, R2, 0x7e, RZ, 0xc0, !PT ;  /* 0x0000007e02037812 */ /* 0x000fe200078ec0ff */
[----:B------:R-:W-:Y:S01]  /*23f0*/  @!P6 IMAD.MOV R45, RZ, RZ, -R45 ;  /* 0x000000ffff2de224 */ /* 0x000fe200078e0a2d */
[----:B------:R-:W-:Y:S01]  /*2400*/  LEA R166, P0, R4, UR4, 0x1 ;  /* 0x0000000404a67c11 */ /* 0x000fe2000f8008ff */
[----:B------:R-:W-:Y:S01]  /*2410*/  @!P3 IMAD.IADD R53, R53, 0x1, -R6 ;  /* 0x000000013535b824 */ /* 0x000fe200078e0a06 */
[----:B------:R-:W-:Y:S01]  /*2420*/  ISETP.NE.AND P3, PT, R49, RZ, PT ;  /* 0x000000ff3100720c */ /* 0x000fe20003f65270 */
[----:B------:R-:W-:Y:S01]  /*2430*/  IMAD R2, R30, 0x40, R3 ;  /* 0x000000401e027824 */ /* 0x000fe200078e0203 */
[----:B------:R-:W-:Y:S01]  /*2440*/  LOP3.LUT R3, R3, 0x90, R28, 0x78, !PT ;  /* 0x0000009003037812 */ /* 0x000fe200078e781c */
[----:B------:R-:W-:Y:S01]  /*2450*/  @!P5 IMAD.MOV R47, RZ, RZ, -R47 ;  /* 0x000000ffff2fd224 */ /* 0x000fe200078e0a2f */
[----:B------:R-:W0:Y:S01]  /*2460*/  LDC R28, c[0x0][0x240] ;  /* 0x00009000ff1c7b82 */ /* 0x000e220000000800 */
[----:B------:R-:W-:Y:S01]  /*2470*/  @!P4 IMAD.MOV R51, RZ, RZ, -R51 ;  /* 0x000000ffff33c224 */ /* 0x000fe200078e0a33 */
[C---:B------:R-:W-:Y:S01]  /*2480*/  SEL R6, R9.reuse, R8, !P3 ;  /* 0x0000000809067207 */ /* 0x040fe20005800000 */
[----:B------:R-:W-:Y:S01]  /*2490*/  @!P1 IMAD.MOV R53, RZ, RZ, -R53 ;  /* 0x000000ffff359224 */ /* 0x000fe200078e0a35 */
[C---:B------:R-:W-:Y:S01]  /*24a0*/  SEL R10, R9.reuse, R10, !P3 ;  /* 0x0000000a090a7207 */ /* 0x040fe20005800000 */
[----:B------:R-:W-:Y:S01]  /*24b0*/  UIADD3 UR4, UR12, 0x2000, URZ ;  /* 0x000020000c047890 */ /* 0x000fe2000fffe03f */
[----:B------:R-:W-:-:S02]  /*24c0*/  SEL R11, R9, R11, !P3 ;  /* 0x0000000b090b7207 */ /* 0x000fc40005800000 */
[----:B------:R-:W-:Y:S02]  /*24d0*/  CS2R R48, SRZ ;  /* 0x0000000000307805 */ /* 0x000fe4000001ff00 */
[C---:B------:R-:W-:Y:S01]  /*24e0*/  SEL R13, R9.reuse, R13, !P3 ;  /* 0x0000000d090d7207 */ /* 0x040fe20005800000 */
[----:B------:R-:W-:Y:S01]  /*24f0*/  USHF.R.U32.HI UR4, URZ, 0x4, UR4 ;  /* 0x000000043f047899 */ /* 0x000fe20008011604 */
[C---:B------:R-:W-:Y:S02]  /*2500*/  SEL R15, R9.reuse, R15, !P3 ;  /* 0x0000000f090f7207 */ /* 0x040fe40005800000 */
[C---:B------:R-:W-:Y:S01]  /*2510*/  SEL R12, R9.reuse, R12, !P3 ;  /* 0x0000000c090c7207 */ /* 0x040fe20005800000 */
[----:B------:R-:W-:Y:S01]  /*2520*/  USGXT.U32 UR4, UR4, 0xe ;  /* 0x0000000e0404789a */ /* 0x000fe20008000000 */
[C---:B------:R-:W-:Y:S02]  /*2530*/  SEL R14, R9.reuse, R14, !P3 ;  /* 0x0000000e090e7207 */ /* 0x040fe40005800000 */
[----:B------:R-:W-:-:S02]  /*2540*/  SEL R17, R9, R17, !P3 ;  /* 0x0000001109117207 */ /* 0x000fc40005800000 */
[C---:B------:R-:W-:Y:S02]  /*2550*/  SEL R19, R9.reuse, R19, !P3 ;  /* 0x0000001309137207 */ /* 0x040fe40005800000 */
[C---:B------:R-:W-:Y:S02]  /*2560*/  SEL R16, R9.reuse, R16, !P3 ;  /* 0x0000001009107207 */ /* 0x040fe40005800000 */
[C---:B------:R-:W-:Y:S02]  /*2570*/  SEL R21, R9.reuse, R21, !P3 ;  /* 0x0000001509157207 */ /* 0x040fe40005800000 */
[C---:B------:R-:W-:Y:S01]  /*2580*/  SEL R18, R9.reuse, R18, !P3 ;  /* 0x0000001209127207 */ /* 0x040fe20005800000 */
[-C--:B0-----:R-:W-:Y:S01]  /*2590*/  IMAD R6, R6, R28.reuse, RZ ;  /* 0x0000001c06067224 */ /* 0x081fe200078e02ff */
[C---:B------:R-:W-:Y:S01]  /*25a0*/  SEL R23, R9.reuse, R23, !P3 ;  /* 0x0000001709177207 */ /* 0x040fe20005800000 */
[-C--:B------:R-:W-:Y:S01]  /*25b0*/  IMAD R10, R10, R28.reuse, RZ ;  /* 0x0000001c0a0a7224 */ /* 0x080fe200078e02ff */
[----:B------:R-:W-:Y:S01]  /*25c0*/  SEL R25, R9, R25, !P3 ;  /* 0x0000001909197207 */ /* 0x000fe20005800000 */
[----:B------:R-:W-:Y:S01]  /*25d0*/  IMAD R11, R11, R28, RZ ;  /* 0x0000001c0b0b7224 */ /* 0x000fe200078e02ff */
[----:B------:R-:W-:Y:S01]  /*25e0*/  SEL R20, R9, R20, !P3 ;  /* 0x0000001409147207 */ /* 0x000fe20005800000 */
[-C--:B------:R-:W-:Y:S01]  /*25f0*/  IMAD R13, R13, R28.reuse, RZ ;  /* 0x0000001c0d0d7224 */ /* 0x080fe200078e02ff */
[----:B------:R-:W-:Y:S01]  /*2600*/  SEL R27, R9, R27, !P3 ;  /* 0x0000001b091b7207 */ /* 0x000fe20005800000 */
[----:B------:R-:W-:Y:S01]  /*2610*/  IMAD R15, R15, R28, RZ ;  /* 0x0000001c0f0f7224 */ /* 0x000fe200078e02ff */
[C---:B------:R-:W-:Y:S01]  /*2620*/  SEL R22, R9.reuse, R22, !P3 ;  /* 0x0000001609167207 */ /* 0x040fe20005800000 */
[-C--:B------:R-:W-:Y:S01]  /*2630*/  IMAD R12, R12, R28.reuse, RZ ;  /* 0x0000001c0c0c7224 */ /* 0x080fe200078e02ff */
[C---:B------:R-:W-:Y:S01]  /*2640*/  SEL R29, R9.reuse, R29, !P3 ;  /* 0x0000001d091d7207 */ /* 0x040fe20005800000 */
[-C--:B------:R-:W-:Y:S01]  /*2650*/  IMAD R14, R14, R28.reuse, RZ ;  /* 0x0000001c0e0e7224 */ /* 0x080fe200078e02ff */
[----:B------:R-:W-:Y:S01]  /*2660*/  SEL R31, R9, R31, !P3 ;  /* 0x0000001f091f7207 */ /* 0x000fe20005800000 */
[-C--:B------:R-:W-:Y:S01]  /*2670*/  IMAD R17, R17, R28.reuse, RZ ;  /* 0x0000001c11117224 */ /* 0x080fe200078e02ff */
[----:B------:R-:W-:Y:S01]  /*2680*/  SEL R33, R9, R33, !P3 ;  /* 0x0000002109217207 */ /* 0x000fe20005800000 */
[----:B------:R-:W-:Y:S01]  /*2690*/  IMAD R19, R19, R28, RZ ;  /* 0x0000001c13137224 */ /* 0x000fe200078e02ff */
[C---:B------:R-:W-:Y:S01]  /*26a0*/  SEL R24, R9.reuse, R24, !P3 ;  /* 0x0000001809187207 */ /* 0x040fe20005800000 */
[----:B------:R-:W-:Y:S01]  /*26b0*/  IMAD R16, R16, R28, RZ ;  /* 0x0000001c10107224 */ /* 0x000fe200078e02ff */
[----:B------:R-:W-:Y:S01]  /*26c0*/  SEL R26, R9, R26, !P3 ;  /* 0x0000001a091a7207 */ /* 0x000fe20005800000 */
[-C--:B------:R-:W-:Y:S01]  /*26d0*/  IMAD R21, R21, R28.reuse, RZ ;  /* 0x0000001c15157224 */ /* 0x080fe200078e02ff */
[C---:B------:R-:W-:Y:S01]  /*26e0*/  SEL R35, R9.reuse, R35, !P3 ;  /* 0x0000002309237207 */ /* 0x040fe20005800000 */
[-C--:B------:R-:W-:Y:S01]  /*26f0*/  IMAD R18, R18, R28.reuse, RZ ;  /* 0x0000001c12127224 */ /* 0x080fe200078e02ff */
[----:B------:R-:W-:Y:S01]  /*2700*/  SEL R37, R9, R37, !P3 ;  /* 0x0000002509257207 */ /* 0x000fe20005800000 */
[-C--:B------:R-:W-:Y:S01]  /*2710*/  IMAD R23, R23, R28.reuse, RZ ;  /* 0x0000001c17177224 */ /* 0x080fe200078e02ff */
[----:B------:R-:W-:Y:S01]  /*2720*/  SEL R39, R9, R39, !P3 ;  /* 0x0000002709277207 */ /* 0x000fe20005800000 */
[-C--:B------:R-:W-:Y:S01]  /*2730*/  IMAD R25, R25, R28.reuse, RZ ;  /* 0x0000001c19197224 */ /* 0x080fe200078e02ff */
[C---:B------:R-:W-:Y:S01]  /*2740*/  SEL R41, R9.reuse, R41, !P3 ;  /* 0x0000002909297207 */ /* 0x040fe20005800000 */
[-C--:B------:R-:W-:Y:S01]  /*2750*/  IMAD R20, R20, R28.reuse, RZ ;  /* 0x0000001c14147224 */ /* 0x080fe200078e02ff */
        /* <DEDUP_REMOVED lines=8> */
[----:B------:R-:W-:Y:S01]  /*27e0*/  SEL R53, R9, R53, !P3 ;  /* 0x0000003509357207 */ /* 0x000fe20005800000 */
[-C--:B------:R-:W-:Y:S01]  /*27f0*/  IMAD R33, R33, R28.reuse, RZ ;  /* 0x0000001c21217224 */ /* 0x080fe200078e02ff */
[----:B------:R-:W-:Y:S01]  /*2800*/  SEL R55, R9, R55, !P3 ;  /* 0x0000003709377207 */ /* 0x000fe20005800000 */
[-C--:B------:R-:W-:Y:S01]  /*2810*/  IMAD R24, R24, R28.reuse, RZ ;  /* 0x0000001c18187224 */ /* 0x080fe200078e02ff */
[----:B------:R-:W0:Y:S01]  /*2820*/  LDC.64 R8, c[0x0][0x218] ;  /* 0x00008600ff087b82 */ /* 0x000e220000000a00 */
[-C--:B------:R-:W-:Y:S01]  /*2830*/  IMAD R26, R26, R28.reuse, RZ ;  /* 0x0000001c1a1a7224 */ /* 0x080fe200078e02ff */
[----:B------:R-:W-:Y:S01]  /*2840*/  LOP3.LUT R7, R7, 0x1f, RZ, 0xc0, !PT ;  /* 0x0000001f07077812 */ /* 0x000fe200078ec0ff */
[-C--:B------:R-:W-:Y:S01]  /*2850*/  IMAD R35, R35, R28.reuse, RZ ;  /* 0x0000001c23237224 */ /* 0x080fe200078e02ff */
[----:B------:R-:W-:Y:S01]  /*2860*/  LEA.HI.X.SX32 R167, R4, UR5, 0x1, P0 ;  /* 0x0000000504a77c11 */ /* 0x000fe200080f0eff */
[-C--:B------:R-:W-:Y:S01]  /*2870*/  IMAD R37, R37, R28.reuse, RZ ;  /* 0x0000001c25257224 */ /* 0x080fe200078e02ff */
[----:B------:R-:W-:Y:S01]  /*2880*/  UMOV UR5, URZ ;  /* 0x0000003f00057c82 */ /* 0x000fe20008000000 */
[-C--:B------:R-:W-:Y:S01]  /*2890*/  IMAD R39, R39, R28.reuse, RZ ;  /* 0x0000001c27277224 */ /* 0x080fe200078e02ff */
[----:B------:R-:W-:Y:S01]  /*28a0*/  UIADD3.X UR9, UR5, 0x40000040, URZ, UP0, !UPT ;  /* 0x4000004005097890 */ /* 0x000fe200087fe43f */
[-C--:B------:R-:W-:Y:S01]  /*28b0*/  IMAD R41, R41, R28.reuse, RZ ;  /* 0x0000001c29297224 */ /* 0x080fe200078e02ff */
[C---:B------:R-:W-:Y:S01]  /*28c0*/  LOP3.LUT R4, R2.reuse, 0x30, RZ, 0x3c, !PT ;  /* 0x0000003002047812 */ /* 0x040fe200078e3cff */
[-C--:B------:R-:W-:Y:S01]  /*28d0*/  IMAD R43, R43, R28.reuse, RZ ;  /* 0x0000001c2b2b7224 */ /* 0x080fe200078e02ff */
[C---:B------:R-:W-:Y:S01]  /*28e0*/  LOP3.LUT R4, R2.reuse, 0x60, RZ, 0x3c, !PT ;  /* 0x0000006002047812 */ /* 0x040fe200078e3cff */
[-C--:B------:R-:W-:Y:S01]  /*28f0*/  IMAD R45, R45, R28.reuse, RZ ;  /* 0x0000001c2d2d7224 */ /* 0x080fe200078e02ff */
[----:B------:R-:W-:Y:S01]  /*2900*/  LOP3.LUT R252, R2, 0x70, RZ, 0x3c, !PT ;  /* 0x0000007002fc7812 */ /* 0x000fe200078e3cff */
[-C--:B------:R-:W-:Y:S01]  /*2910*/  IMAD R47, R47, R28.reuse, RZ ;  /* 0x0000001c2f2f7224 */ /* 0x080fe200078e02ff */
[----:B------:R-:W-:Y:S01]  /*2920*/  LOP3.LUT R249, R3, 0x20, RZ, 0x3c, !PT ;  /* 0x0000002003f97812 */ /* 0x000fe200078e3cff */
[-C--:B------:R-:W-:Y:S01]  /*2930*/  IMAD R51, R51, R28.reuse, RZ ;  /* 0x0000001c33337224 */ /* 0x080fe200078e02ff */
[----:B------:R-:W-:Y:S01]  /*2940*/  UIADD3.64 UR10, UR4, -UR10, URZ ;  /* 0x8000000a040a7297 */ /* 0x000fe2000fffe03f */
[-C--:B------:R-:W-:Y:S01]  /*2950*/  IMAD R53, R53, R28.reuse, RZ ;  /* 0x0000001c35357224 */ /* 0x080fe200078e02ff */
[----:B------:R-:W-:Y:S01]  /*2960*/  UIADD3.64 UR16, UR8, 0x80, URZ ;  /* 0x0000008008107897 */ /* 0x000fe2000fffe03f */
[----:B------:R-:W-:Y:S01]  /*2970*/  IMAD R55, R55, R28, RZ ;  /* 0x0000001c37377224 */ /* 0x000fe200078e02ff */
[----:B------:R-:W-:Y:S01]  /*2980*/  UIADD3.64 UR20, UR8, 0x100, URZ ;  /* 0x0000010008147897 */ /* 0x000fe2000fffe03f */
[----:B------:R-:W-:Y:S01]  /*2990*/  IMAD R236, R7, R236, RZ ;  /* 0x000000ec07ec7224 */ /* 0x000fe200078e02ff */
[----:B0-----:R-:W-:-:S02]  /*29a0*/  LEA R248, P6, R6, R8, 0x1 ;  /* 0x0000000806f87211 */ /* 0x001fc400078c08ff */
[-C--:B------:R-:W-:Y:S02]  /*29b0*/  LEA R246, P1, R10, R8.reuse, 0x1 ;  /* 0x000000080af67211 */ /* 0x080fe400078208ff */
[-C--:B------:R-:W-:Y:S01]  /*29c0*/  LEA.HI.X.SX32 R247, R6, R9.reuse, 0x1, P6 ;  /* 0x0000000906f77211 */ /* 0x080fe200030f0eff */
[----:B------:R-:W-:Y:S01]  /*29d0*/  IMAD.U32 R6, RZ, RZ, UR6 ;  /* 0x00000006ff067e24 */ /* 0x000fe2000f8e00ff */
[----:B------:R-:W-:Y:S01]  /*29e0*/  LEA.HI.X.SX32 R245, R10, R9, 0x1, P1 ;  /* 0x000000090af57211 */ /* 0x000fe200008f0eff */
[----:B------:R-:W-:Y:S01]  /*29f0*/  UMOV UR6, UR4 ;  /* 0x0000000400067c82 */ /* 0x000fe20008000000 */
[-C--:B------:R-:W-:Y:S02]  /*2a00*/  LEA R244, P2, R11, R8.reuse, 0x1 ;  /* 0x000000080bf47211 */ /* 0x080fe400078408ff */
[-C--:B------:R-:W-:Y:S02]  /*2a10*/  LEA R241, P3, R13, R8.reuse, 0x1 ;  /* 0x000000080df17211 */ /* 0x080fe400078608ff */
[----:B------:R-:W-:-:S02]  /*2a20*/  LEA R239, P4, R15, R8, 0x1 ;  /* 0x000000080fef7211 */ /* 0x000fc400078808ff */
[-C--:B------:R-:W-:Y:S02]  /*2a30*/  LEA R223, P5, R12, R8.reuse, 0x1 ;  /* 0x000000080cdf7211 */ /* 0x080fe400078a08ff */
[-C--:B------:R-:W-:Y:S02]  /*2a40*/  LEA R219, P6, R14, R8.reuse, 0x1 ;  /* 0x000000080edb7211 */ /* 0x080fe400078c08ff */
[----:B------:R-:W-:Y:S02]  /*2a50*/  LEA R215, P1, R17, R8, 0x1 ;  /* 0x0000000811d77211 */ /* 0x000fe400078208ff */
[-C--:B------:R-:W-:Y:S02]  /*2a60*/  LEA.HI.X.SX32 R243, R11, R9.reuse, 0x1, P2 ;  /* 0x000000090bf37211 */ /* 0x080fe400010f0eff */
[-C--:B------:R-:W-:Y:S02]  /*2a70*/  LEA.HI.X.SX32 R240, R13, R9.reuse, 0x1, P3 ;  /* 0x000000090df07211 */ /* 0x080fe400018f0eff */
[----:B------:R-:W-:-:S02]  /*2a80*/  LEA.HI.X.SX32 R238, R15, R9, 0x1, P4 ;  /* 0x000000090fee7211 */ /* 0x000fc400020f0eff */
[-C--:B------:R-:W-:Y:S02]  /*2a90*/  LEA.HI.X.SX32 R221, R12, R9.reuse, 0x1, P5 ;  /* 0x000000090cdd7211 */ /* 0x080fe400028f0eff */
[-C--:B------:R-:W-:Y:S02]  /*2aa0*/  LEA.HI.X.SX32 R217, R14, R9.reuse, 0x1, P6 ;  /* 0x000000090ed97211 */ /* 0x080fe400030f0eff */
[----:B------:R-:W-:Y:S02]  /*2ab0*/  LEA.HI.X.SX32 R213, R17, R9, 0x1, P1 ;  /* 0x0000000911d57211 */ /* 0x000fe400008f0eff */
        /* <DEDUP_REMOVED lines=22> */
[----:B------:R-:W-:Y:S02]  /*2c20*/  CS2R R28, SRZ ;  /* 0x00000000001c7805 */ /* 0x000fe4000001ff00 */
[-C--:B------:R-:W-:Y:S02]  /*2c30*/  LEA.HI.X.SX32 R184, R31, R9.reuse, 0x1, P6 ;  /* 0x000000091fb87211 */ /* 0x080fe400030f0eff */
[----:B------:R-:W-:Y:S02]  /*2c40*/  CS2R R30, SRZ ;  /* 0x00000000001e7805 */ /* 0x000fe4000001ff00 */
[----:B------:R-:W-:Y:S02]  /*2c50*/  LEA.HI.X.SX32 R182, R33, R9, 0x1, P1 ;  /* 0x0000000921b67211 */ /* 0x000fe400008f0eff */
[----:B------:R-:W-:-:S02]  /*2c60*/  CS2R R32, SRZ ;  /* 0x0000000000207805 */ /* 0x000fc4000001ff00 */
[-C--:B------:R-:W-:Y:S02]  /*2c70*/  LEA R181, P2, R24, R8.reuse, 0x1 ;  /* 0x0000000818b57211 */ /* 0x080fe400078408ff */
[-C--:B------:R-:W-:Y:S02]  /*2c80*/  LEA R179, P3, R26, R8.reuse, 0x1 ;  /* 0x000000081ab37211 */ /* 0x080fe400078608ff */
[-C--:B------:R-:W-:Y:S02]  /*2c90*/  LEA R177, P4, R35, R8.reuse, 0x1 ;  /* 0x0000000823b17211 */ /* 0x080fe400078808ff */
[-C--:B------:R-:W-:Y:S02]  /*2ca0*/  LEA R174, P5, R37, R8.reuse, 0x1 ;  /* 0x0000000825ae7211 */ /* 0x080fe400078a08ff */
[-C--:B------:R-:W-:Y:S02]  /*2cb0*/  LEA R173, P6, R39, R8.reuse, 0x1 ;  /* 0x0000000827ad7211 */ /* 0x080fe400078c08ff */
[----:B------:R-:W-:-:S02]  /*2cc0*/  LEA R160, P1, R41, R8, 0x1 ;  /* 0x0000000829a07211 */ /* 0x000fc400078208ff */
[-C--:B------:R-:W-:Y:S02]  /*2cd0*/  LEA.HI.X.SX32 R180, R24, R9.reuse, 0x1, P2 ;  /* 0x0000000918b47211 */ /* 0x080fe400010f0eff */
[----:B------:R-:W-:Y:S02]  /*2ce0*/  CS2R R24, SRZ ;  /* 0x0000000000187805 */ /* 0x000fe4000001ff00 */
[-C--:B------:R-:W-:Y:S02]  /*2cf0*/  LEA.HI.X.SX32 R178, R26, R9.reuse, 0x1, P3 ;  /* 0x000000091ab27211 */ /* 0x080fe400018f0eff */
[----:B------:R-:W-:Y:S02]  /*2d00*/  CS2R R26, SRZ ;  /* 0x00000000001a7805 */ /* 0x000fe4000001ff00 */
[----:B------:R-:W-:Y:S02]  /*2d10*/  LEA.HI.X.SX32 R176, R35, R9, 0x1, P4 ;  /* 0x0000000923b07211 */ /* 0x000fe400020f0eff */
[----:B------:R-:W-:-:S02]  /*2d20*/  CS2R R34, SRZ ;  /* 0x0000000000227805 */ /* 0x000fc4000001ff00 */
        /* <DEDUP_REMOVED lines=24> */
[C---:B------:R-:W-:Y:S02]  /*2eb0*/  LOP3.LUT R9, R2.reuse, 0x10, RZ, 0x3c, !PT ;  /* 0x0000001002097812 */ /* 0x040fe400078e3cff */
[C---:B------:R-:W-:Y:S02]  /*2ec0*/  LOP3.LUT R8, R2.reuse, 0x20, RZ, 0x3c, !PT ;  /* 0x0000002002087812 */ /* 0x040fe400078e3cff */
[C---:B------:R-:W-:Y:S02]  /*2ed0*/  LOP3.LUT R9, R2.reuse, 0x40, RZ, 0x3c, !PT ;  /* 0x0000004002097812 */ /* 0x040fe400078e3cff */
[----:B------:R-:W-:-:S07]  /*2ee0*/  LOP3.LUT R8, R2, 0x50, RZ, 0x3c, !PT ;  /* 0x0000005002087812 */ /* 0x000fce00078e3cff */
.L_x_1:
[----:B------:R-:W0:Y:S01]  /*2ef0*/  LDC R4, c[0x0][0x238] ;  /* 0x00008e00ff047b82 */ /* 0x000e220000000800 */
[C---:B------:R-:W-:Y:S02]  /*2f00*/  ISETP.GT.AND P1, PT, R6.reuse, 0x8, PT ;  /* 0x000000080600780c */ /* 0x040fe40003f24270 */
[----:B------:R-:W-:Y:S02]  /*2f10*/  ISETP.GT.AND P0, PT, R6, RZ, PT ;  /* 0x000000ff0600720c */ /* 0x000fe40003f04270 */
[----:B------:R-:W-:-:S03]  /*2f20*/  PRMT R16, RZ, 0x7610, R16 ;  /* 0x00007610ff107816 */ /* 0x000fc60000000010 */
[----:B------:R-:W1:Y:S01]  /*2f30*/  LDC R10, c[0x0][0x238] ;  /* 0x00008e00ff0a7b82 */ /* 0x000e620000000800 */
[----:B------:R-:W-:-:S07]  /*2f40*/  PRMT R154, RZ, 0x7610, R154 ;  /* 0x00007610ff9a7816 */ /* 0x000fce000000009a */
[----:B------:R-:W2:Y:S01]  /*2f50*/  @P0 LDG.E.U16 R16, desc[UR14][R166.64] ;  /* 0x0000000ea6100981 */ /* 0x000ea2000c1e1500 */
[----:B------:R-:W-:Y:S01]  /*2f60*/  PRMT R15, RZ, 0x7610, R15 ;  /* 0x00007610ff0f7816 */ /* 0x000fe2000000000f */
[----:B------:R-:W3:Y:S01]  /*2f70*/  LDC R18, c[0x0][0x238] ;  /* 0x00008e00ff127b82 */ /* 0x000ee20000000800 */
[----:B0-----:R-:W-:-:S04]  /*2f80*/  IMAD.SHL.U32 R4, R4, 0x8, RZ ;  /* 0x0000000804047824 */ /* 0x001fc800078e00ff */
[----:B------:R-:W-:-:S04]  /*2f90*/  IMAD.WIDE R8, R4, 0x2, R166 ;  /* 0x0000000204087825 */ /* 0x000fc800078e02a6 */
[----:B-1----:R-:W-:Y:S01]  /*2fa0*/  IMAD.SHL.U32 R10, R10, 0x10, RZ ;  /* 0x000000100a0a7824 */ /* 0x002fe200078e00ff */
[----:B------:R0:W4:Y:S01]  /*2fb0*/  @P1 LDG.E.U16 R154, desc[UR14][R8.64] ;  /* 0x0000000e089a1981 */ /* 0x000122000c1e1500 */
[----:B------:R-:W-:Y:S01]  /*2fc0*/  ISETP.GT.AND P0, PT, R6, 0x10, PT ;  /* 0x000000100600780c */ /* 0x000fe20003f04270 */
[----:B------:R-:W1:Y:S01]  /*2fd0*/  LDC R4, c[0x0][0x238] ;  /* 0x00008e00ff047b82 */ /* 0x000e620000000800 */
[----:B0-----:R-:W-:-:S07]  /*2fe0*/  IMAD.WIDE R8, R10, 0x2, R166 ;  /* 0x000000020a087825 */ /* 0x001fce00078e02a6 */
[----:B------:R-:W0:Y:S04]  /*2ff0*/  LDC R10, c[0x0][0x238] ;  /* 0x00008e00ff0a7b82 */ /* 0x000e280000000800 */
[----:B------:R5:W4:Y:S01]  /*3000*/  @P0 LDG.E.U16 R15, desc[UR14][R8.64] ;  /* 0x0000000e080f0981 */ /* 0x000b22000c1e1500 */
[----:B------:R-:W-:Y:S01]  /*3010*/  ISETP.GT.AND P1, PT, R6, 0x18, PT ;  /* 0x000000180600780c */ /* 0x000fe20003f24270 */
[----:B0-----:R-:W-:-:S04]  /*3020*/  IMAD R10, R10, 0x18, RZ ;  /* 0x000000180a0a7824 */ /* 0x001fc800078e02ff */
[----:B-----5:R-:W-:Y:S02]  /*3030*/  IMAD.WIDE R8, R10, 0x2, R166 ;  /* 0x000000020a087825 */ /* 0x020fe400078e02a6 */
[----:B------:R-:W0:Y:S01]  /*3040*/  LDC R10, c[0x0][0x238] ;  /* 0x00008e00ff0a7b82 */ /* 0x000e220000000800 */
[----:B------:R-:W-:Y:S02]  /*3050*/  ISETP.GT.AND P0, PT, R6, 0x1, PT ;  /* 0x000000010600780c */ /* 0x000fe40003f04270 */
[----:B------:R-:W-:Y:S02]  /*3060*/  PRMT R153, RZ, 0x7610, R153 ;  /* 0x00007610ff997816 */ /* 0x000fe40000000099 */
[----:B------:R-:W-:-:S04]  /*3070*/  PRMT R14, RZ, 0x7610, R14 ;  /* 0x00007610ff0e7816 */ /* 0x000fc8000000000e */
[----:B------:R1:W5:Y:S02]  /*3080*/  @P1 LDG.E.U16 R153, desc[UR14][R8.64] ;  /* 0x0000000e08991981 */ /* 0x000364000c1e1500 */
[----:B-1----:R-:W-:-:S04]  /*3090*/  IMAD.WIDE R8, R4, 0x2, R166 ;  /* 0x0000000204087825 */ /* 0x002fc800078e02a6 */
[----:B0-----:R-:W-:Y:S01]  /*30a0*/  IMAD R10, R10, 0x9, RZ ;  /* 0x000000090a0a7824 */ /* 0x001fe200078e02ff */
[----:B------:R0:W5:Y:S03]  /*30b0*/  @P0 LDG.E.U16 R14, desc[UR14][R8.64] ;  /* 0x0000000e080e0981 */ /* 0x000166000c1e1500 */
[----:B0-----:R-:W-:Y:S02]  /*30c0*/  IMAD.WIDE R8, R10, 0x2, R166 ;  /* 0x000000020a087825 */ /* 0x001fe400078e02a6 */
[----:B------:R-:W0:Y:S01]  /*30d0*/  LDC R10, c[0x0][0x238] ;  /* 0x00008e00ff0a7b82 */ /* 0x000e220000000800 */
[----:B------:R-:W-:Y:S02]  /*30e0*/  ISETP.GT.AND P1, PT, R6, 0x9, PT ;  /* 0x000000090600780c */ /* 0x000fe40003f24270 */
[----:B------:R-:W-:-:S11]  /*30f0*/  PRMT R152, RZ, 0x7610, R152 ;  /* 0x00007610ff987816 */ /* 0x000fd60000000098 */
[----:B------:R1:W5:Y:S01]  /*3100*/  @P1 LDG.E.U16 R152, desc[UR14][R8.64] ;  /* 0x0000000e08981981 */ /* 0x000362000c1e1500 */
[----:B0-----:R-:W-:-:S04]  /*3110*/  IMAD R10, R10, 0x11, RZ ;  /* 0x000000110a0a7824 */ /* 0x001fc800078e02ff */
[----:B-1----:R-:W-:Y:S02]  /*3120*/  IMAD.WIDE R8, R10, 0x2, R166 ;  /* 0x000000020a087825 */ /* 0x002fe400078e02a6 */
        /* <DEDUP_REMOVED lines=10> */
[----:B0-----:R-:W-:-:S04]  /*31d0*/  IMAD.SHL.U32 R10, R10, 0x2, RZ ;  /* 0x000000020a0a7824 */ /* 0x001fc800078e00ff */
        /* <DEDUP_REMOVED lines=32> */
[C---:B------:R-:W-:Y:S02]  /*33e0*/  ISETP.GT.AND P1, PT, R6.reuse, 0xb, PT ;  /* 0x0000000b0600780c */ /* 0x040fe40003f24270 */
[----:B------:R-:W-:Y:S02]  /*33f0*/  PRMT R200, RZ, 0x7610, R200 ;  /* 0x00007610ffc87816 */ /* 0x000fe400000000c8 */
[----:B------:R-:W-:-:S09]  /*3400*/  ISETP.GT.AND P2, PT, R6, 0x13, PT ;  /* 0x000000130600780c */ /* 0x000fd20003f44270 */
[----:B------:R1:W5:Y:S01]  /*3410*/  @P1 LDG.E.U16 R200, desc[UR14][R8.64] ;  /* 0x0000000e08c81981 */ /* 0x000362000c1e1500 */
[----:B0-----:R-:W-:Y:S01]  /*3420*/  IMAD R10, R10, 0x13, RZ ;  /* 0x000000130a0a7824 */ /* 0x001fe200078e02ff */
[----:B-1----:R-:W-:-:S03]  /*3430*/  PRMT R9, RZ, 0x7610, R9 ;  /* 0x00007610ff097816 */ /* 0x002fc60000000009 */
[----:B------:R-:W-:-:S05]  /*3440*/  IMAD.WIDE R10, R10, 0x2, R166 ;  /* 0x000000020a0a7825 */ /* 0x000fca00078e02a6 */
[----:B------:R0:W5:Y:S02]  /*3450*/  @P2 LDG.E.U16 R9, desc[UR14][R10.64] ;  /* 0x0000000e0a092981 */ /* 0x000164000c1e1500 */
[----:B0-----:R-:W0:Y:S01]  /*3460*/  LDC R11, c[0x0][0x238] ;  /* 0x00008e00ff0b7b82 */ /* 0x001e220000000800 */
[C---:B------:R-:W-:Y:S02]  /*3470*/  ISETP.GT.AND P0, PT, R6.reuse, 0x4, PT ;  /* 0x000000040600780c */ /* 0x040fe40003f04270 */
[----:B------:R-:W-:Y:S02]  /*3480*/  PRMT R206, RZ, 0x7610, R206 ;  /* 0x00007610ffce7816 */ /* 0x000fe400000000ce */
[----:B------:R-:W-:Y:S01]  /*3490*/  ISETP.GT.AND P3, PT, R6, 0x1b, PT ;  /* 0x0000001b0600780c */ /* 0x000fe20003f64270 */
[----:B0-----:R-:W-:-:S04]  /*34a0*/  IMAD.SHL.U32 R11, R11, 0x4, RZ ;  /* 0x000000040b0b7824 */ /* 0x001fc800078e00ff */
[----:B------:R-:W-:-:S05]  /*34b0*/  IMAD.WIDE R10, R11, 0x2, R166 ;  /* 0x000000020b0a7825 */ /* 0x000fca00078e02a6 */
[----:B------:R0:W5:Y:S02]  /*34c0*/  @P0 LDG.E.U16 R206, desc[UR14][R10.64] ;  /* 0x0000000e0ace0981 */ /* 0x000164000c1e1500 */
[----:B0-----:R-:W0:Y:S01]  /*34d0*/  LDC R11, c[0x0][0x238] ;  /* 0x00008e00ff0b7b82 */ /* 0x001e220000000800 */
[----:B---3--:R-:W-:Y:S01]  /*34e0*/  IMAD R18, R18, 0x1b, RZ ;  /* 0x0000001b12127824 */ /* 0x008fe200078e02ff */
[----:B------:R-:W-:-:S03]  /*34f0*/  PRMT R204, RZ, 0x7610, R204 ;  /* 0x00007610ffcc7816 */ /* 0x000fc600000000cc */
[----:B------:R-:W-:Y:S01]  /*3500*/  IMAD.WIDE R18, R18, 0x2, R166 ;  /* 0x0000000212127825 */ /* 0x000fe200078e02a6 */
[----:B------:R-:W-:-:S04]  /*3510*/  ISETP.GT.AND P2, PT, R6, 0x6, PT ;  /* 0x000000060600780c */ /* 0x000fc80003f44270 */
[----:B------:R1:W3:Y:S01]  /*3520*/  @P3 LDG.E.U16 R204, desc[UR14][R18.64] ;  /* 0x0000000e12cc3981 */ /* 0x0002e2000c1e1500 */
[----:B------:R-:W-:Y:S01]  /*3530*/  PRMT R222, RZ, 0x7610, R222 ;  /* 0x00007610ffde7816 */ /* 0x000fe200000000de */
[----:B-1----:R-:W1:Y:S01]  /*3540*/  LDC R19, c[0x0][0x238] ;  /* 0x00008e00ff137b82 */ /* 0x002e620000000800 */
[----:B0-----:R-:W-:-:S04]  /*3550*/  IMAD R11, R11, 0x6, RZ ;  /* 0x000000060b0b7824 */ /* 0x001fc800078e02ff */
[----:B------:R-:W-:-:S05]  /*3560*/  IMAD.WIDE R10, R11, 0x2, R166 ;  /* 0x000000020b0a7825 */ /* 0x000fca00078e02a6 */
[----:B------:R0:W3:Y:S01]  /*3570*/  @P2 LDG.E.U16 R222, desc[UR14][R10.64] ;  /* 0x0000000e0ade2981 */ /* 0x0000e2000c1e1500 */
[----:B------:R-:W-:Y:S01]  /*3580*/  ISETP.GT.AND P1, PT, R6, 0x5, PT ;  /* 0x000000050600780c */ /* 0x000fe20003f24270 */
[----:B0-----:R-:W0:Y:S01]  /*3590*/  LDC R11, c[0x0][0x238] ;  /* 0x00008e00ff0b7b82 */ /* 0x001e220000000800 */
[----:B-1----:R-:W-:Y:S01]  /*35a0*/  IMAD R19, R19, 0x5, RZ ;  /* 0x0000000513137824 */ /* 0x002fe200078e02ff */
[----:B------:R-:W-:-:S03]  /*35b0*/  PRMT R214, RZ, 0x7610, R214 ;  /* 0x00007610ffd67816 */ /* 0x000fc600000000d6 */
[----:B------:R-:W-:-:S07]  /*35c0*/  IMAD.WIDE R18, R19, 0x2, R166 ;  /* 0x0000000213127825 */ /* 0x000fce00078e02a6 */
[----:B------:R1:W3:Y:S01]  /*35d0*/  @P1 LDG.E.U16 R214, desc[UR14][R18.64] ;  /* 0x0000000e12d61981 */ /* 0x0002e2000c1e1500 */
[C---:B------:R-:W-:Y:S02]  /*35e0*/  ISETP.GT.AND P1, PT, R6.reuse, 0x14, PT ;  /* 0x000000140600780c */ /* 0x040fe40003f24270 */
[----:B------:R-:W-:Y:S02]  /*35f0*/  PRMT R210, RZ, 0x7610, R210 ;  /* 0x00007610ffd27816 */ /* 0x000fe400000000d2 */
[----:B------:R-:W-:Y:S02]  /*3600*/  ISETP.GT.AND P0, PT, R6, 0x7, PT ;  /* 0x000000070600780c */ /* 0x000fe40003f04270 */
[----:B------:R-:W-:Y:S02]  /*3610*/  PRMT R231, RZ, 0x7610, R231 ;  /* 0x00007610ffe77816 */ /* 0x000fe400000000e7 */
[----:B------:R-:W-:Y:S01]  /*3620*/  PRMT R212, RZ, 0x7610, R212 ;  /* 0x00007610ffd47816 */ /* 0x000fe200000000d4 */
[----:B-1----:R-:W1:Y:S01]  /*3630*/  LDC R19, c[0x0][0x238] ;  /* 0x00008e00ff137b82 */ /* 0x002e620000000800 */
[----:B0-----:R-:W-:-:S04]  /*3640*/  IMAD R11, R11, 0x14, RZ ;  /* 0x000000140b0b7824 */ /* 0x001fc800078e02ff */
[----:B------:R-:W-:-:S05]  /*3650*/  IMAD.WIDE R10, R11, 0x2, R166 ;  /* 0x000000020b0a7825 */ /* 0x000fca00078e02a6 */
[----:B------:R0:W3:Y:S02]  /*3660*/  @P1 LDG.E.U16 R210, desc[UR14][R10.64] ;  /* 0x0000000e0ad21981 */ /* 0x0000e4000c1e1500 */
[----:B0-----:R-:W0:Y:S02]  /*3670*/  LDC R11, c[0x0][0x238] ;  /* 0x00008e00ff0b7b82 */ /* 0x001e240000000800 */
[----:B0-----:R-:W-:-:S04]  /*3680*/  IMAD R11, R11, 0x7, RZ ;  /* 0x000000070b0b7824 */ /* 0x001fc800078e02ff */
[----:B------:R-:W-:-:S05]  /*3690*/  IMAD.WIDE R10, R11, 0x2, R166 ;  /* 0x000000020b0a7825 */ /* 0x000fca00078e02a6 */
[----:B------:R0:W3:Y:S02]  /*36a0*/  @P0 LDG.E.U16 R231, desc[UR14][R10.64] ;  /* 0x0000000e0ae70981 */ /* 0x0000e4000c1e1500 */
[----:B0-----:R-:W0:Y:S01]  /*36b0*/  LDC R11, c[0x0][0x238] ;  /* 0x00008e00ff0b7b82 */ /* 0x001e220000000800 */
[----:B------:R-:W-:Y:S01]  /*36c0*/  ISETP.GT.AND P1, PT, R6, 0x1c, PT ;  /* 0x0000001c0600780c */ /* 0x000fe20003f24270 */
[----:B0-----:R-:W-:-:S04]  /*36d0*/  IMAD R11, R11, 0x1c, RZ ;  /* 0x0000001c0b0b7824 */ /* 0x001fc800078e02ff */
[----:B------:R-:W-:-:S08]  /*36e0*/  IMAD.WIDE R10, R11, 0x2, R166 ;  /* 0x000000020b0a7825 */ /* 0x000fd000078e02a6 */
[----:B------:R0:W3:Y:S02]  /*36f0*/  @P1 LDG.E.U16 R212, desc[UR14][R10.64] ;  /* 0x0000000e0ad41981 */ /* 0x0000e4000c1e1500 */
[----:B0-----:R-:W0:Y:S01]  /*3700*/  LDC R11, c[0x0][0x238] ;  /* 0x00008e00ff0b7b82 */ /* 0x001e220000000800 */
[----:B------:R-:W-:Y:S02]  /*3710*/  ISETP.GT.AND P0, PT, R6, 0xd, PT ;  /* 0x0000000d0600780c */ /* 0x000fe40003f04270 */
[----:B------:R-:W-:Y:S01]  /*3720*/  PRMT R216, RZ, 0x7610, R216 ;  /* 0x00007610ffd87816 */ /* 0x000fe200000000d8 */
[----:B0-----:R-:W-:-:S04]  /*3730*/  IMAD R11, R11, 0xd, RZ ;  /* 0x0000000d0b0b7824 */ /* 0x001fc800078e02ff */
[----:B------:R-:W-:-:S06]  /*3740*/  IMAD.WIDE R10, R11, 0x2, R166 ;  /* 0x000000020b0a7825 */ /* 0x000fcc00078e02a6 */
        /* <DEDUP_REMOVED lines=32> */
[C---:B------:R-:W-:Y:S02]  /*3950*/  ISETP.GT.AND P0, PT, R6.reuse, 0x17, PT ;  /* 0x000000170600780c */ /* 0x040fe40003f04270 */
[----:B------:R-:W-:Y:S02]  /*3960*/  PRMT R229, RZ, 0x7610, R229 ;  /* 0x00007610ffe57816 */ /* 0x000fe400000000e5 */
[----:B------:R-:W-:Y:S01]  /*3970*/  ISETP.GT.AND P3, PT, R6, 0xc, PT ;  /* 0x0000000c0600780c */ /* 0x000fe20003f64270 */
[----:B-1----:R-:W-:Y:S02]  /*3980*/  IMAD R19, R19, 0xc, RZ ;  /* 0x0000000c13137824 */ /* 0x002fe400078e02ff */
[----:B0-----:R-:W-:-:S04]  /*3990*/  IMAD R11, R11, 0x17, RZ ;  /* 0x000000170b0b7824 */ /* 0x001fc800078e02ff */
[----:B------:R-:W-:-:S05]  /*39a0*/  IMAD.WIDE R10, R11, 0x2, R166 ;  /* 0x000000020b0a7825 */ /* 0x000fca00078e02a6 */
[----:B------:R0:W3:Y:S02]  /*39b0*/  @P0 LDG.E.U16 R229, desc[UR14][R10.64] ;  /* 0x0000000e0ae50981 */ /* 0x0000e4000c1e1500 */
[----:B0-----:R-:W0:Y:S01]  /*39c0*/  LDC R11, c[0x0][0x238] ;  /* 0x00008e00ff0b7b82 */ /* 0x001e220000000800 */
[----:B------:R-:W-:Y:S01]  /*39d0*/  PRMT R208, RZ, 0x7610, R208 ;  /* 0x00007610ffd07816 */ /* 0x000fe200000000d0 */
[----:B------:R-:W-:Y:S01]  /*39e0*/  IMAD.WIDE R18, R19, 0x2, R166 ;  /* 0x0000000213127825 */ /* 0x000fe200078e02a6 */
[----:B------:R-:W-:-:S04]  /*39f0*/  ISETP.GT.AND P1, PT, R6, 0x1e, PT ;  /* 0x0000001e0600780c */ /* 0x000fc80003f24270 */
[----:B------:R-:W3:Y:S01]  /*3a00*/  @P3 LDG.E.U16 R208, desc[UR14][R18.64] ;  /* 0x0000000e12d03981 */ /* 0x000ee2000c1e1500 */
[----:B------:R-:W-:Y:S01]  /*3a10*/  PRMT R232, RZ, 0x7610, R232 ;  /* 0x00007610ffe87816 */ /* 0x000fe200000000e8 */
[----:B0-----:R-:W-:-:S04]  /*3a20*/  IMAD R11, R11, 0x1e, RZ ;  /* 0x0000001e0b0b7824 */ /* 0x001fc800078e02ff */
[----:B------:R-:W-:-:S05]  /*3a30*/  IMAD.WIDE R10, R11, 0x2, R166 ;  /* 0x000000020b0a7825 */ /* 0x000fca00078e02a6 */
[----:B------:R0:W3:Y:S02]  /*3a40*/  @P1 LDG.E.U16 R232, desc[UR14][R10.64] ;  /* 0x0000000e0ae81981 */ /* 0x0000e4000c1e1500 */
[----:B0-----:R-:W0:Y:S01]  /*3a50*/  LDC R11, c[0x0][0x238] ;  /* 0x00008e00ff0b7b82 */ /* 0x001e220000000800 */
[----:B------:R-:W-:Y:S02]  /*3a60*/  ISETP.GT.AND P2, PT, R6, 0x1f, PT ;  /* 0x0000001f0600780c */ /* 0x000fe40003f44270 */
[----:B------:R-:W-:Y:S02]  /*3a70*/  PRMT R228, RZ, 0x7610, R228 ;  /* 0x00007610ffe47816 */ /* 0x000fe400000000e4 */
[----:B------:R-:W-:Y:S01]  /*3a80*/  LOP3.LUT R171, R171, R170, RZ, 0x3c, !PT ;  /* 0x000000aaabab7212 */ /* 0x000fe200078e3cff */
[----:B0-----:R-:W-:-:S04]  /*3a90*/  IMAD R11, R11, 0x1f, RZ ;  /* 0x0000001f0b0b7824 */ /* 0x001fc800078e02ff */
[----:B------:R-:W-:-:S05]  /*3aa0*/  IMAD.WIDE R10, R11, 0x2, R166 ;  /* 0x000000020b0a7825 */ /* 0x000fca00078e02a6 */
[----:B------:R0:W3:Y:S01]  /*3ab0*/  @P2 LDG.E.U16 R228, desc[UR14][R10.64] ;  /* 0x0000000e0ae42981 */ /* 0x0000e2000c1e1500 */
[----:B------:R-:W-:Y:S01]  /*3ac0*/  BAR.SYNC.DEFER_BLOCKING 0x0 ;  /* 0x0000000000007b1d */ /* 0x000fe20000010000 */
[----:B------:R-:W-:Y:S02]  /*3ad0*/  LOP3.LUT R170, R171, R170, RZ, 0x3c, !PT ;  /* 0x000000aaabaa7212 */ /* 0x000fe400078e3cff */
[----:B------:R-:W-:Y:S02]  /*3ae0*/  ISETP.GE.AND P0, PT, R7, R6, PT ;  /* 0x000000060700720c */ /* 0x000fe40003f06270 */
[----:B------:R-:W-:Y:S02]  /*3af0*/  LOP3.LUT R171, R171, R170, RZ, 0x3c, !PT ;  /* 0x000000aaabab7212 */ /* 0x000fe400078e3cff */
[----:B------:R-:W-:Y:S01]  /*3b00*/  PRMT R227, RZ, 0x7610, R227 ;  /* 0x00007610ffe37816 */ /* 0x000fe200000000e3 */
[----:B0-----:R-:W-:Y:S01]  /*3b10*/  IMAD.WIDE R10, R236, 0x2, R170 ;  /* 0x00000002ec0a7825 */ /* 0x001fe200078e02aa */
[----:B------:R-:W-:-:S02]  /*3b20*/  PRMT R19, RZ, 0x7610, R19 ;  /* 0x00007610ff137816 */ /* 0x000fc40000000013 */
[----:B------:R-:W-:-:S05]  /*3b30*/  PRMT R226, RZ, 0x7610, R226 ;  /* 0x00007610ffe27816 */ /* 0x000fca00000000e2 */
[----:B------:R0:W3:Y:S02]  /*3b40*/  @!P0 LDG.E.U16 R227, desc[UR14][R10.64] ;  /* 0x0000000e0ae38981 */ /* 0x0000e4000c1e1500 */
[----:B0-----:R-:W-:-:S05]  /*3b50*/  IMAD.WIDE R10, R236, 0x2, R156 ;  /* 0x00000002ec0a7825 */ /* 0x001fca00078e029c */
[----:B------:R0:W3:Y:S01]  /*3b60*/  @!P0 LDG.E.U16 R19, desc[UR14][R10.64] ;  /* 0x0000000e0a138981 */ /* 0x0000e2000c1e1500 */
[----:B------:R-:W-:Y:S01]  /*3b70*/  PRMT R18, RZ, 0x7610, R18 ;  /* 0x00007610ff127816 */ /* 0x000fe20000000012 */
[----:B0-----:R-:W-:-:S05]  /*3b80*/  IMAD.WIDE R10, R236, 0x2, R168 ;  /* 0x00000002ec0a7825 */ /* 0x001fca00078e02a8 */
[----:B------:R0:W3:Y:S01]  /*3b90*/  @!P0 LDG.E.U16 R226, desc[UR14][R10.64] ;  /* 0x0000000e0ae28981 */ /* 0x0000e2000c1e1500 */
[----:B------:R-:W-:Y:S01]  /*3ba0*/  PRMT R225, RZ, 0x7610, R225 ;  /* 0x00007610ffe17816 */ /* 0x000fe200000000e1 */
[----:B0-----:R-:W-:-:S05]  /*3bb0*/  IMAD.WIDE R10, R236, 0x2, R164 ;  /* 0x00000002ec0a7825 */ /* 0x001fca00078e02a4 */
[----:B------:R0:W3:Y:S01]  /*3bc0*/  @!P0 LDG.E.U16 R18, desc[UR14][R10.64] ;  /* 0x0000000e0a128981 */ /* 0x0000e2000c1e1500 */
[----:B------:R-:W-:Y:S02]  /*3bd0*/  PRMT R17, RZ, 0x7610, R17 ;  /* 0x00007610ff117816 */ /* 0x000fe40000000011 */
[----:B------:R-:W-:Y:S01]  /*3be0*/  LOP3.LUT R173, R173, R172, RZ, 0x3c, !PT ;  /* 0x000000acadad7212 */ /* 0x000fe200078e3cff */
[----:B0-----:R-:W-:-:S03]  /*3bf0*/  IMAD.WIDE R10, R236, 0x2, R158 ;  /* 0x00000002ec0a7825 */ /* 0x001fc600078e029e */
[C---:B------:R-:W-:Y:S02]  /*3c00*/  LOP3.LUT R172, R173.reuse, R172, RZ, 0x3c, !PT ;  /* 0x000000acadac7212 */ /* 0x040fe400078e3cff */
[----:B------:R0:W3:Y:S01]  /*3c10*/  @!P0 LDG.E.U16 R225, desc[UR14][R10.64] ;  /* 0x0000000e0ae18981 */ /* 0x0000e2000c1e1500 */
[----:B------:R-:W-:Y:S02]  /*3c20*/  PRMT R224, RZ, 0x7610, R224 ;  /* 0x00007610ffe07816 */ /* 0x000fe400000000e0 */
[----:B------:R-:W-:Y:S01]  /*3c30*/  LOP3.LUT R173, R173, R172, RZ, 0x3c, !PT ;  /* 0x000000acadad7212 */ /* 0x000fe200078e3cff */
[----:B0-----:R-:W-:-:S05]  /*3c40*/  IMAD.WIDE R10, R236, 0x2, R162 ;  /* 0x00000002ec0a7825 */ /* 0x001fca00078e02a2 */
[----:B------:R0:W3:Y:S01]  /*3c50*/  @!P0 LDG.E.U16 R17, desc[UR14][R10.64] ;  /* 0x0000000e0a118981 */ /* 0x0000e2000c1e1500 */
[----:B------:R-:W-:-:S03]  /*3c60*/  LOP3.LUT R177, R177, R176, RZ, 0x3c, !PT ;  /* 0x000000b0b1b17212 */ /* 0x000fc600078e3cff */
[----:B--2---:R1:W-:Y:S01]  /*3c70*/  STS.U16 [R2+UR12], R16 ;  /* 0x0000001002007988 */ /* 0x0043e2000800040c */
[----:B0-----:R-:W-:Y:S01]  /*3c80*/  IMAD.WIDE R10, R236, 0x2, R160 ;  /* 0x00000002ec0a7825 */ /* 0x001fe200078e02a0 */
[----:B-1----:R-:W-:-:S04]  /*3c90*/  PRMT R16, RZ, 0x7610, R16 ;  /* 0x00007610ff107816 */ /* 0x002fc80000000010 */
[----:B------:R0:W2:Y:S01]  /*3ca0*/  @!P0 LDG.E.U16 R224, desc[UR14][R10.64] ;  /* 0x0000000e0ae08981 */ /* 0x0000a2000c1e1500 */
[----:B------:R-:W-:Y:S02]  /*3cb0*/  LOP3.LUT R176, R177, R176, RZ, 0x3c, !PT ;  /* 0x000000b0b1b07212 */ /* 0x000fe400078e3cff */
[----:B------:R-:W-:Y:S02]  /*3cc0*/  PRMT R155, RZ, 0x7610, R155 ;  /* 0x00007610ff9b7816 */ /* 0x000fe4000000009b */
[----:B------:R-:W-:Y:S01]  /*3cd0*/  LOP3.LUT R179, R179, R178, RZ, 0x3c, !PT ;  /* 0x000000b2b3b37212 */ /* 0x000fe200078e3cff */
[----:B0-----:R-:W-:Y:S01]  /*3ce0*/  IMAD.WIDE R10, R236, 0x2, R172 ;  /* 0x00000002ec0a7825 */ /* 0x001fe200078e02ac */
[----:B------:R-:W-:-:S04]  /*3cf0*/  LOP3.LUT R177, R177, R176, RZ, 0x3c, !PT ;  /* 0x000000b0b1b17212 */ /* 0x000fc800078e3cff */
[----:B------:R0:W2:Y:S01]  /*3d00*/  @!P0 LDG.E.U16 R16, desc[UR14][R10.64] ;  /* 0x0000000e0a108981 */ /* 0x0000a2000c1e1500 */
[----:B------:R-:W-:-:S03]  /*3d10*/  LOP3.LUT R178, R179, R178, RZ, 0x3c, !PT ;  /* 0x000000b2b3b27212 */ /* 0x000fc600078e3cff */
[----:B----4-:R1:W-:Y:S01]  /*3d20*/  STS.U16 [R2+UR12+0x800], R15 ;  /* 0x0008000f02007988 */ /* 0x0103e2000800040c */
[----:B0-----:R-:W-:Y:S01]  /*3d30*/  IMAD.WIDE R10, R236, 0x2, R174 ;  /* 0x00000002ec0a7825 */ /* 0x001fe200078e02ae */
[----:B------:R-:W-:Y:S02]  /*3d40*/  LOP3.LUT R179, R179, R178, RZ, 0x3c, !PT ;  /* 0x000000b2b3b37212 */ /* 0x000fe400078e3cff */
[----:B-1----:R-:W-:Y:S02]  /*3d50*/  PRMT R15, RZ, 0x7610, R15 ;  /* 0x00007610ff0f7816 */ /* 0x002fe4000000000f */
[----:B------:R0:W4:Y:S01]  /*3d60*/  @!P0 LDG.E.U16 R155, desc[UR14][R10.64] ;  /* 0x0000000e0a9b8981 */ /* 0x000122000c1e1500 */
[----:B------:R-:W-:-:S03]  /*3d70*/  LOP3.LUT R181, R181, R180, RZ, 0x3c, !PT ;  /* 0x000000b4b5b57212 */ /* 0x000fc600078e3cff */
[----:B------:R1:W-:Y:S01]  /*3d80*/  STS.U16 [R2+UR12+0x400], R154 ;  /* 0x0004009a02007988 */ /* 0x0003e2000800040c */
[----:B0-----:R-:W-:Y:S01]  /*3d90*/  IMAD.WIDE R10, R236, 0x2, R176 ;  /* 0x00000002ec0a7825 */ /* 0x001fe200078e02b0 */
[----:B-1----:R-:W-:-:S04]  /*3da0*/  PRMT R154, RZ, 0x7610, R154 ;  /* 0x00007610ff9a7816 */ /* 0x002fc8000000009a */
[----:B------:R0:W4:Y:S01]  /*3db0*/  @!P0 LDG.E.U16 R15, desc[UR14][R10.64] ;  /* 0x0000000e0a0f8981 */ /* 0x000122000c1e1500 */
[----:B------:R-:W-:Y:S01]  /*3dc0*/  LOP3.LUT R180, R181, R180, RZ, 0x3c, !PT ;  /* 0x000000b4b5b47212 */ /* 0x000fe200078e3cff */
[----:B0-----:R-:W-:-:S03]  /*3dd0*/  IMAD.WIDE R10, R236, 0x2, R178 ;  /* 0x00000002ec0a7825 */ /* 0x001fc600078e02b2 */
[----:B------:R-:W-:Y:S02]  /*3de0*/  LOP3.LUT R181, R181, R180, RZ, 0x3c, !PT ;  /* 0x000000b4b5b57212 */ /* 0x000fe400078e3cff */
[----:B------:R0:W4:Y:S01]  /*3df0*/  @!P0 LDG.E.U16 R154, desc[UR14][R10.64] ;  /* 0x0000000e0a9a8981 */ /* 0x000122000c1e1500 */
[----:B------:R-:W-:-:S03]  /*3e00*/  LOP3.LUT R183, R183, R182, RZ, 0x3c, !PT ;  /* 0x000000b6b7b77212 */ /* 0x000fc600078e3cff */
[----:B-----5:R-:W-:Y:S01]  /*3e10*/  STS.U16 [R2+UR12+0xc00], R153 ;  /* 0x000c009902007988 */ /* 0x020fe2000800040c */
[----:B0-----:R-:W-:-:S05]  /*3e20*/  LOP3.LUT R11, R2, 0x10, RZ, 0x3c, !PT ;  /* 0x00000010020b7812 */ /* 0x001fca00078e3cff */
[----:B------:R0:W-:Y:S01]  /*3e30*/  STS.U16 [R11+UR12+0x80], R14 ;  /* 0x0000800e0b007988 */ /* 0x0001e2000800040c */
[C---:B------:R-:W-:Y:S02]  /*3e40*/  LOP3.LUT R182, R183.reuse, R182, RZ, 0x3c, !PT ;  /* 0x000000b6b7b67212 */ /* 0x040fe400078e3cff */
[----:B0-----:R-:W-:Y:S01]  /*3e50*/  PRMT R14, RZ, 0x7610, R14 ;  /* 0x00007610ff0e7816 */ /* 0x001fe2000000000e */
[----:B------:R-:W-:Y:S01]  /*3e60*/  IMAD.WIDE R10, R236, 0x2, R180 ;  /* 0x00000002ec0a7825 */ /* 0x000fe200078e02b4 */
[----:B------:R-:W-:-:S04]  /*3e70*/  LOP3.LUT R183, R183, R182, RZ, 0x3c, !PT ;  /* 0x000000b6b7b77212 */ /* 0x000fc800078e3cff */
[----:B------:R0:W5:Y:S01]  /*3e80*/  @!P0 LDG.E.U16 R14, desc[UR14][R10.64] ;  /* 0x0000000e0a0e8981 */ /* 0x000162000c1e1500 */
[----:B------:R-:W-:Y:S02]  /*3e90*/  PRMT R153, RZ, 0x7610, R153 ;  /* 0x00007610ff997816 */ /* 0x000fe40000000099 */
[----:B------:R-:W-:Y:S02]  /*3ea0*/  LOP3.LUT R185, R185, R184, RZ, 0x3c, !PT ;  /* 0x000000b8b9b97212 */ /* 0x000fe400078e3cff */
[----:B0-----:R-:W-:-:S05]  /*3eb0*/  LOP3.LUT R11, R2, 0x10, RZ, 0x3c, !PT ;  /* 0x00000010020b7812 */ /* 0x001fca00078e3cff */
[----:B------:R0:W-:Y:S01]  /*3ec0*/  STS.U16 [R11+UR12+0x480], R152 ;  /* 0x000480980b007988 */ /* 0x0001e2000800040c */
[----:B------:R-:W-:Y:S01]  /*3ed0*/  LOP3.LUT R184, R185, R184, RZ, 0x3c, !PT ;  /* 0x000000b8b9b87212 */ /* 0x000fe200078e3cff */
[----:B0-----:R-:W-:-:S03]  /*3ee0*/  IMAD.WIDE R10, R236, 0x2, R182 ;  /* 0x00000002ec0a7825 */ /* 0x001fc600078e02b6 */
[----:B------:R-:W-:Y:S02]  /*3ef0*/  LOP3.LUT R185, R185, R184, RZ, 0x3c, !PT ;  /* 0x000000b8b9b97212 */ /* 0x000fe400078e3cff */
[----:B------:R0:W5:Y:S01]  /*3f00*/  @!P0 LDG.E.U16 R153, desc[UR14][R10.64] ;  /* 0x0000000e0a998981 */ /* 0x000162000c1e1500 */
[----:B------:R-:W-:Y:S02]  /*3f10*/  LOP3.LUT R187, R187, R186, RZ, 0x3c, !PT ;  /* 0x000000babbbb7212 */ /* 0x000fe400078e3cff */
        /* <DEDUP_REMOVED lines=14> */
[----:B------:R0:W5:Y:S02]  /*4000*/  @!P0 LDG.E.U16 R152, desc[UR14][R10.64] ;  /* 0x0000000e0a988981 */ /* 0x000164000c1e1500 */
[----:B0-----:R-:W-:-:S05]  /*4010*/  LOP3.LUT R11, R2, 0x20, RZ, 0x3c, !PT ;  /* 0x00000020020b7812 */ /* 0x001fca00078e3cff */
[----:B------:R0:W-:Y:S01]  /*4020*/  STS.U16 [R11+UR12+0x100], R12 ;  /* 0x0001000c0b007988 */ /* 0x0001e2000800040c */
[----:B------:R-:W-:Y:S02]  /*4030*/  LOP3.LUT R193, R193, R192, RZ, 0x3c, !PT ;  /* 0x000000c0c1c17212 */ /* 0x000fe400078e3cff */
[----:B0-----:R-:W-:Y:S01]  /*4040*/  PRMT R12, RZ, 0x7610, R12 ;  /* 0x00007610ff0c7816 */ /* 0x001fe2000000000c */
[----:B------:R-:W-:-:S05]  /*4050*/  IMAD.WIDE R10, R236, 0x2, R188 ;  /* 0x00000002ec0a7825 */ /* 0x000fca00078e02bc */
[----:B------:R0:W5:Y:S01]  /*4060*/  @!P0 LDG.E.U16 R12, desc[UR14][R10.64] ;  /* 0x0000000e0a0c8981 */ /* 0x000162000c1e1500 */
[C---:B------:R-:W-:Y:S02]  /*4070*/  LOP3.LUT R192, R193.reuse, R192, RZ, 0x3c, !PT ;  /* 0x000000c0c1c07212 */ /* 0x040fe400078e3cff */
[----:B------:R-:W-:Y:S02]  /*4080*/  PRMT R23, RZ, 0x7610, R23 ;  /* 0x00007610ff177816 */ /* 0x000fe40000000017 */
[----:B0-----:R-:W-:Y:S02]  /*4090*/  LOP3.LUT R11, R2, 0x20, RZ, 0x3c, !PT ;  /* 0x00000020020b7812 */ /* 0x001fe400078e3cff */
[----:B------:R-:W-:-:S03]  /*40a0*/  LOP3.LUT R193, R193, R192, RZ, 0x3c, !PT ;  /* 0x000000c0c1c17212 */ /* 0x000fc600078e3cff */
[----:B------:R0:W-:Y:S01]  /*40b0*/  STS.U16 [R11+UR12+0x500], R21 ;  /* 0x000500150b007988 */ /* 0x0001e2000800040c */
[----:B------:R-:W-:Y:S01]  /*40c0*/  LOP3.LUT R195, R195, R194, RZ, 0x3c, !PT ;  /* 0x000000c2c3c37212 */ /* 0x000fe200078e3cff */
[----:B0-----:R-:W-:Y:S01]  /*40d0*/  IMAD.WIDE R10, R236, 0x2, R190 ;  /* 0x00000002ec0a7825 */ /* 0x001fe200078e02be */
[----:B------:R-:W-:-:S04]  /*40e0*/  LOP3.LUT R21, R2, 0x20, RZ, 0x3c, !PT ;  /* 0x0000002002157812 */ /* 0x000fc800078e3cff */
[----:B------:R0:W5:Y:S04]  /*40f0*/  @!P0 LDG.E.U16 R23, desc[UR14][R10.64] ;  /* 0x0000000e0a178981 */ /* 0x000168000c1e1500 */
[----:B------:R1:W-:Y:S01]  /*4100*/  STS.U16 [R21+UR12+0x900], R20 ;  /* 0x0009001415007988 */ /* 0x0003e2000800040c */
[C---:B------:R-:W-:Y:S02]  /*4110*/  LOP3.LUT R194, R195.reuse, R194, RZ, 0x3c, !PT ;  /* 0x000000c2c3c27212 */ /* 0x040fe400078e3cff */
[----:B0-----:R-:W-:Y:S01]  /*4120*/  PRMT R11, RZ, 0x7610, R11 ;  /* 0x00007610ff0b7816 */ /* 0x001fe2000000000b */
[----:B-1----:R-:W-:Y:S01]  /*4130*/  IMAD.WIDE R20, R236, 0x2, R192 ;  /* 0x00000002ec147825 */ /* 0x002fe200078e02c0 */
[----:B------:R-:W-:-:S04]  /*4140*/  LOP3.LUT R195, R195, R194, RZ, 0x3c, !PT ;  /* 0x000000c2c3c37212 */ /* 0x000fc800078e3cff */
[----:B------:R0:W5:Y:S02]  /*4150*/  @!P0 LDG.E.U16 R11, desc[UR14][R20.64] ;  /* 0x0000000e140b8981 */ /* 0x000164000c1e1500 */
[----:B0-----:R-:W-:-:S05]  /*4160*/  LOP3.LUT R21, R2, 0x20, RZ, 0x3c, !PT ;  /* 0x0000002002157812 */ /* 0x001fca00078e3cff */
[----:B------:R0:W-:Y:S02]  /*4170*/  STS.U16 [R21+UR12+0xd00], R22 ;  /* 0x000d001615007988 */ /* 0x0001e4000800040c */
[----:B0-----:R-:W-:Y:S01]  /*4180*/  PRMT R22, RZ, 0x7610, R22 ;  /* 0x00007610ff167816 */ /* 0x001fe20000000016 */
[----:B------:R-:W-:-:S05]  /*4190*/  IMAD.WIDE R20, R236, 0x2, R194 ;  /* 0x00000002ec147825 */ /* 0x000fca00078e02c2 */
[----:B------:R0:W5:Y:S01]  /*41a0*/  @!P0 LDG.E.U16 R22, desc[UR14][R20.64] ;  /* 0x0000000e14168981 */ /* 0x000162000c1e1500 */
[----:B------:R-:W-:Y:S02]  /*41b0*/  LOP3.LUT R199, R199, R198, RZ, 0x3c, !PT ;  /* 0x000000c6c7c77212 */ /* 0x000fe400078e3cff */
[----:B0-----:R-:W-:-:S05]  /*41c0*/  LOP3.LUT R21, R2, 0x30, RZ, 0x3c, !PT ;  /* 0x0000003002157812 */ /* 0x001fca00078e3cff */
[----:B------:R0:W-:Y:S01]  /*41d0*/  STS.U16 [R21+UR12+0x180], R197 ;  /* 0x000180c515007988 */ /* 0x0001e2000800040c */
[----:B------:R-:W-:Y:S02]  /*41e0*/  LOP3.LUT R198, R199, R198, RZ, 0x3c, !PT ;  /* 0x000000c6c7c67212 */ /* 0x000fe400078e3cff */
[----:B------:R-:W-:Y:S01]  /*41f0*/  PRMT R10, RZ, 0x7610, R10 ;  /* 0x00007610ff0a7816 */ /* 0x000fe2000000000a */
[----:B0-----:R-:W-:Y:S02]  /*4200*/  IMAD.MOV.U32 R197, RZ, RZ, R196 ;  /* 0x000000ffffc57224 */ /* 0x001fe400078e00c4 */
[----:B------:R-:W-:Y:S01]  /*4210*/  IMAD.MOV.U32 R196, RZ, RZ, R201 ;  /* 0x000000ffffc47224 */ /* 0x000fe200078e00c9 */
[----:B------:R-:W-:-:S03]  /*4220*/  LOP3.LUT R201, R2, 0x30, RZ, 0x3c, !PT ;  /* 0x0000003002c97812 */ /* 0x000fc600078e3cff */
[C---:B------:R-:W-:Y:S01]  /*4230*/  IMAD.WIDE R20, R236.reuse, 0x2, R196 ;  /* 0x00000002ec147825 */ /* 0x040fe200078e02c4 */
[----:B------:R-:W-:Y:S01]  /*4240*/  LOP3.LUT R199, R199, R198, RZ, 0x3c, !PT ;  /* 0x000000c6c7c77212 */ /* 0x000fe200078e3cff */
[----:B------:R0:W-:Y:S04]  /*4250*/  STS.U16 [R201+UR12+0x580], R200 ;  /* 0x000580c8c9007988 */ /* 0x0001e8000800040c */
[----:B------:R1:W5:Y:S01]  /*4260*/  @!P0 LDG.E.U16 R10, desc[UR14][R20.64] ;  /* 0x0000000e140a8981 */ /* 0x000362000c1e1500 */
[----:B0-----:R-:W-:Y:S01]  /*4270*/  IMAD.WIDE R200, R236, 0x2, R198 ;  /* 0x00000002ecc87825 */ /* 0x001fe200078e02c6 */
[----:B-1----:R-:W-:-:S06]  /*4280*/  PRMT R21, RZ, 0x7610, R21 ;  /* 0x00007610ff157816 */ /* 0x002fcc0000000015 */
[----:B------:R0:W5:Y:S02]  /*4290*/  @!P0 LDG.E.U16 R21, desc[UR14][R200.64] ;  /* 0x0000000ec8158981 */ /* 0x000164000c1e1500 */
[----:B0-----:R-:W-:Y:S01]  /*42a0*/  LOP3.LUT R201, R2, 0x30, RZ, 0x3c, !PT ;  /* 0x0000003002c97812 */ /* 0x001fe200078e3cff */
[----:B------:R-:W-:-:S04]  /*42b0*/  IMAD.MOV.U32 R200, RZ, RZ, R203 ;  /* 0x000000ffffc87224 */ /* 0x000fc800078e00cb */
[----:B------:R0:W-:Y:S02]  /*42c0*/  STS.U16 [R201+UR12+0x980], R9 ;  /* 0x00098009c9007988 */ /* 0x0001e4000800040c */
[----:B0-----:R-:W-:Y:S01]  /*42d0*/  IMAD.MOV.U32 R201, RZ, RZ, R202 ;  /* 0x000000ffffc97224 */ /* 0x001fe200078e00ca */
[----:B------:R-:W-:Y:S01]  /*42e0*/  PRMT R9, RZ, 0x7610, R9 ;  /* 0x00007610ff097816 */ /* 0x000fe20000000009 */
[----:B------:R-:W-:-:S05]  /*42f0*/  IMAD.WIDE R202, R236, 0x2, R200 ;  /* 0x00000002ecca7825 */ /* 0x000fca00078e02c8 */
[----:B------:R0:W5:Y:S01]  /*4300*/  @!P0 LDG.E.U16 R9, desc[UR14][R202.64] ;  /* 0x0000000eca098981 */ /* 0x000162000c1e1500 */
[----:B------:R-:W-:Y:S02]  /*4310*/  PRMT R20, RZ, 0x7610, R20 ;  /* 0x00007610ff147816 */ /* 0x000fe40000000014 */
[----:B0-----:R-:W-:Y:S01]  /*4320*/  LOP3.LUT R203, R2, 0x30, RZ, 0x3c, !PT ;  /* 0x0000003002cb7812 */ /* 0x001fe200078e3cff */
[----:B------:R-:W-:-:S04]  /*4330*/  IMAD.MOV.U32 R202, RZ, RZ, R207 ;  /* 0x000000ffffca7224 */ /* 0x000fc800078e00cf */
[----:B---3--:R0:W-:Y:S01]  /*4340*/  STS.U16 [R203+UR12+0xd80], R204 ;  /* 0x000d80cccb007988 */ /* 0x0081e2000800040c */
[----:B------:R-:W-:Y:S01]  /*4350*/  LOP3.LUT R207, R2, 0x40, RZ, 0x3c, !PT ;  /* 0x0000004002cf7812 */ /* 0x000fe200078e3cff */
[----:B0-----:R-:W-:Y:S02]  /*4360*/  IMAD.MOV.U32 R203, RZ, RZ, R205 ;  /* 0x000000ffffcb7224 */ /* 0x001fe400078e00cd */
[----:B------:R-:W-:Y:S02]  /*4370*/  IMAD.WIDE R204, R236, 0x2, R202 ;  /* 0x00000002eccc7825 */ /* 0x000fe400078e02ca */
[----:B------:R0:W-:Y:S04]  /*4380*/  STS.U16 [R207+UR12+0x200], R206 ;  /* 0x000200cecf007988 */ /* 0x0001e8000800040c */
[----:B------:R1:W3:Y:S01]  /*4390*/  @!P0 LDG.E.U16 R20, desc[UR14][R204.64] ;  /* 0x0000000ecc148981 */ /* 0x0002e2000c1e1500 */
[----:B------:R-:W-:Y:S01]  /*43a0*/  PRMT R233, RZ, 0x7610, R233 ;  /* 0x00007610ffe97816 */ /* 0x000fe200000000e9 */
[----:B-1----:R-:W-:-:S02]  /*43b0*/  IMAD.MOV.U32 R204, RZ, RZ, R211 ;  /* 0x000000ffffcc7224 */ /* 0x002fc400078e00d3 */
[----:B------:R-:W-:Y:S02]  /*43c0*/  IMAD.MOV.U32 R205, RZ, RZ, R209 ;  /* 0x000000ffffcd7224 */ /* 0x000fe400078e00d1 */
[----:B0-----:R-:W-:Y:S01]  /*43d0*/  IMAD.WIDE R206, R236, 0x2, R204 ;  /* 0x00000002ecce7825 */ /* 0x001fe200078e02cc */
[----:B------:R-:W-:-:S04]  /*43e0*/  LOP3.LUT R209, R2, 0x40, RZ, 0x3c, !PT ;  /* 0x0000004002d17812 */ /* 0x000fc800078e3cff */
[----:B------:R0:W3:Y:S01]  /*43f0*/  @!P0 LDG.E.U16 R233, desc[UR14][R206.64] ;  /* 0x0000000ecee98981 */ /* 0x0000e2000c1e1500 */
[----:B------:R-:W-:-:S03]  /*4400*/  PRMT R234, RZ, 0x7610, R234 ;  /* 0x00007610ffea7816 */ /* 0x000fc600000000ea */
[----:B------:R1:W-:Y:S01]  /*4410*/  STS.U16 [R209+UR12+0x600], R208 ;  /* 0x000600d0d1007988 */ /* 0x0003e2000800040c */
[----:B0-----:R-:W-:Y:S02]  /*4420*/  IMAD.MOV.U32 R206, RZ, RZ, R215 ;  /* 0x000000ffffce7224 */ /* 0x001fe400078e00d7 */
[----:B------:R-:W-:Y:S02]  /*4430*/  IMAD.MOV.U32 R207, RZ, RZ, R213 ;  /* 0x000000ffffcf7224 */ /* 0x000fe400078e00d5 */
[----:B-1----:R-:W-:Y:S01]  /*4440*/  IMAD.WIDE R208, R236, 0x2, R206 ;  /* 0x00000002ecd07825 */ /* 0x002fe200078e02ce */
[----:B------:R-:W-:-:S04]  /*4450*/  LOP3.LUT R213, R2, 0x40, RZ, 0x3c, !PT ;  /* 0x0000004002d57812 */ /* 0x000fc800078e3cff */
[----:B------:R0:W3:Y:S01]  /*4460*/  @!P0 LDG.E.U16 R234, desc[UR14][R208.64] ;  /* 0x0000000ed0ea8981 */ /* 0x0000e2000c1e1500 */
[----:B------:R-:W-:-:S03]  /*4470*/  PRMT R235, RZ, 0x7610, R235 ;  /* 0x00007610ffeb7816 */ /* 0x000fc600000000eb */
[----:B------:R1:W-:Y:S01]  /*4480*/  STS.U16 [R213+UR12+0xa00], R210 ;  /* 0x000a00d2d5007988 */ /* 0x0003e2000800040c */
[----:B0-----:R-:W-:Y:S02]  /*4490*/  IMAD.MOV.U32 R208, RZ, RZ, R219 ;  /* 0x000000ffffd07224 */ /* 0x001fe400078e00db */
[----:B------:R-:W-:Y:S02]  /*44a0*/  IMAD.MOV.U32 R209, RZ, RZ, R217 ;  /* 0x000000ffffd17224 */ /* 0x000fe400078e00d9 */
[----:B-1----:R-:W-:Y:S01]  /*44b0*/  IMAD.WIDE R210, R236, 0x2, R208 ;  /* 0x00000002ecd27825 */ /* 0x002fe200078e02d0 */
[----:B------:R0:W-:Y:S04]  /*44c0*/  STS.U16 [R213+UR12+0xe00], R212 ;  /* 0x000e00d4d5007988 */ /* 0x0001e8000800040c */
[----:B------:R1:W3:Y:S01]  /*44d0*/  @!P0 LDG.E.U16 R235, desc[UR14][R210.64] ;  /* 0x0000000ed2eb8981 */ /* 0x0002e2000c1e1500 */
[----:B------:R-:W-:Y:S01]  /*44e0*/  PRMT R237, RZ, 0x7610, R237 ;  /* 0x00007610ffed7816 */ /* 0x000fe200000000ed */
[----:B-1----:R-:W-:-:S02]  /*44f0*/  IMAD.MOV.U32 R210, RZ, RZ, R223 ;  /* 0x000000ffffd27224 */ /* 0x002fc400078e00df */
[----:B------:R-:W-:Y:S02]  /*4500*/  IMAD.MOV.U32 R211, RZ, RZ, R221 ;  /* 0x000000ffffd37224 */ /* 0x000fe400078e00dd */
[----:B0-----:R-:W-:Y:S01]  /*4510*/  IMAD.WIDE R212, R236, 0x2, R210 ;  /* 0x00000002ecd47825 */ /* 0x001fe200078e02d2 */
[----:B------:R-:W-:-:S04]  /*4520*/  LOP3.LUT R221, R2, 0x50, RZ, 0x3c, !PT ;  /* 0x0000005002dd7812 */ /* 0x000fc800078e3cff */
[----:B------:R0:W3:Y:S04]  /*4530*/  @!P0 LDG.E.U16 R237, desc[UR14][R212.64] ;  /* 0x0000000ed4ed8981 */ /* 0x0000e8000c1e1500 */
[----:B------:R1:W-:Y:S01]  /*4540*/  STS.U16 [R221+UR12+0x280], R214 ;  /* 0x000280d6dd007988 */ /* 0x0003e2000800040c */
[----:B0-----:R-:W-:Y:S02]  /*4550*/  IMAD.MOV.U32 R212, RZ, RZ, R239 ;  /* 0x000000ffffd47224 */ /* 0x001fe400078e00ef */
[--C-:B------:R-:W-:Y:S01]  /*4560*/  IMAD.MOV.U32 R213, RZ, RZ, R238.reuse ;  /* 0x000000ffffd57224 */ /* 0x100fe200078e00ee */
[----:B------:R-:W-:Y:S01]  /*4570*/  PRMT R238, RZ, 0x7610, R238 ;  /* 0x00007610ffee7816 */ /* 0x000fe200000000ee */
[----:B-1----:R-:W-:Y:S01]  /*4580*/  IMAD.WIDE R214, R236, 0x2, R212 ;  /* 0x00000002ecd67825 */ /* 0x002fe200078e02d4 */
[----:B------:R0:W-:Y:S04]  /*4590*/  STS.U16 [R221+UR12+0x680], R216 ;  /* 0x000680d8dd007988 */ /* 0x0001e8000800040c */
[----:B------:R1:W3:Y:S01]  /*45a0*/  @!P0 LDG.E.U16 R238, desc[UR14][R214.64] ;  /* 0x0000000ed6ee8981 */ /* 0x0002e2000c1e1500 */
[----:B------:R-:W-:Y:S01]  /*45b0*/  PRMT R239, RZ, 0x7610, R239 ;  /* 0x00007610ffef7816 */ /* 0x000fe200000000ef */
[----:B-1----:R-:W-:-:S02]  /*45c0*/  IMAD.MOV.U32 R214, RZ, RZ, R241 ;  /* 0x000000ffffd67224 */ /* 0x002fc400078e00f1 */
[----:B------:R-:W-:Y:S02]  /*45d0*/  IMAD.MOV.U32 R215, RZ, RZ, R240 ;  /* 0x000000ffffd77224 */ /* 0x000fe400078e00f0 */
[----:B0-----:R-:W-:Y:S01]  /*45e0*/  IMAD.WIDE R216, R236, 0x2, R214 ;  /* 0x00000002ecd87825 */ /* 0x001fe200078e02d6 */
[----:B------:R0:W-:Y:S04]  /*45f0*/  STS.U16 [R221+UR12+0xa80], R218 ;  /* 0x000a80dadd007988 */ /* 0x0001e8000800040c */
[----:B------:R1:W3:Y:S01]  /*4600*/  @!P0 LDG.E.U16 R239, desc[UR14][R216.64] ;  /* 0x0000000ed8ef8981 */ /* 0x0002e2000c1e1500 */
[----:B------:R-:W-:Y:S01]  /*4610*/  PRMT R240, RZ, 0x7610, R240 ;  /* 0x00007610fff07816 */ /* 0x000fe200000000f0 */
[----:B-1----:R-:W-:Y:S02]  /*4620*/  IMAD.MOV.U32 R216, RZ, RZ, R244 ;  /* 0x000000ffffd87224 */ /* 0x002fe400078e00f4 */
[----:B------:R-:W-:-:S02]  /*4630*/  IMAD.MOV.U32 R217, RZ, RZ, R243 ;  /* 0x000000ffffd97224 */ /* 0x000fc400078e00f3 */
[C---:B0-----:R-:W-:Y:S01]  /*4640*/  IMAD.WIDE R218, R236.reuse, 0x2, R216 ;  /* 0x00000002ecda7825 */ /* 0x041fe200078e02d8 */
[----:B------:R0:W-:Y:S04]  /*4650*/  STS.U16 [R221+UR12+0xe80], R220 ;  /* 0x000e80dcdd007988 */ /* 0x0001e8000800040c */
[----:B------:R1:W3:Y:S01]  /*4660*/  @!P0 LDG.E.U16 R240, desc[UR14][R218.64] ;  /* 0x0000000edaf08981 */ /* 0x0002e2000c1e1500 */
[----:B------:R-:W-:Y:S01]  /*4670*/  PRMT R241, RZ, 0x7610, R241 ;  /* 0x00007610fff17816 */ /* 0x000fe200000000f1 */
[----:B-1----:R-:W-:Y:S02]  /*4680*/  IMAD.MOV.U32 R218, RZ, RZ, R246 ;  /* 0x000000ffffda7224 */ /* 0x002fe400078e00f6 */
        /* <DEDUP_REMOVED lines=8> */
[----:B-1----:R-:W-:-:S05]  /*4710*/  IMAD.WIDE R222, R236, 0x2, R220 ;  /* 0x00000002ecde7825 */ /* 0x002fca00078e02dc */
[----:B------:R-:W3:Y:S04]  /*4720*/  @!P0 LDG.E.U16 R243, desc[UR14][R222.64] ;  /* 0x0000000edef38981 */ /* 0x000ee8000c1e1500 */
[----:B------:R-:W-:Y:S04]  /*4730*/  STS.U16 [R244+UR12+0x700], R8 ;  /* 0x00070008f4007988 */ /* 0x000fe8000800040c */
[----:B------:R0:W-:Y:S04]  /*4740*/  STS.U16 [R244+UR12+0xb00], R4 ;  /* 0x000b0004f4007988 */ /* 0x0001e8000800040c */
[----:B------:R-:W-:Y:S04]  /*4750*/  STS.U16 [R244+UR12+0xf00], R232 ;  /* 0x000f00e8f4007988 */ /* 0x000fe8000800040c */
[----:B------:R-:W-:Y:S01]  /*4760*/  STS.U16 [R252+UR12+0x380], R231 ;  /* 0x000380e7fc007988 */ /* 0x000fe2000800040c */
[----:B------:R-:W-:Y:S01]  /*4770*/  UMOV UR4, UR13 ;  /* 0x0000000d00047c82 */ /* 0x000fe20008000000 */
[----:B------:R-:W-:Y:S01]  /*4780*/  UMOV UR5, 0x40000040 ;  /* 0x4000004000057882 */ /* 0x000fe20000000000 */
[----:B------:R-:W-:Y:S01]  /*4790*/  UMOV UR18, UR6 ;  /* 0x0000000600127c82 */ /* 0x000fe20008000000 */
[----:B------:R-:W-:Y:S01]  /*47a0*/  STS.U16 [R252+UR12+0x780], R230 ;  /* 0x000780e6fc007988 */ /* 0x000fe2000800040c */
[----:B------:R-:W-:Y:S01]  /*47b0*/  UMOV UR19, UR7 ;  /* 0x0000000700137c82 */ /* 0x000fe20008000000 */
[----:B------:R-:W-:Y:S01]  /*47c0*/  UMOV UR22, UR10 ;  /* 0x0000000a00167c82 */ /* 0x000fe20008000000 */
[----:B------:R-:W-:Y:S01]  /*47d0*/  UMOV UR23, UR11 ;  /* 0x0000000b00177c82 */ /* 0x000fe20008000000 */
[----:B------:R-:W-:Y:S01]  /*47e0*/  STS.U16 [R252+UR12+0xb80], R229 ;  /* 0x000b80e5fc007988 */ /* 0x000fe2000800040c */
[----:B0-----:R-:W0:Y:S03]  /*47f0*/  LDC R4, c[0x0][0x238] ;  /* 0x00008e00ff047b82 */ /* 0x001e260000000800 */
[----:B------:R-:W-:Y:S04]  /*4800*/  STS.U16 [R252+UR12+0xf80], R228 ;  /* 0x000f80e4fc007988 */ /* 0x000fe8000800040c */
[----:B------:R-:W-:Y:S04]  /*4810*/  STS.U16 [R3+UR12+0x2000], R227 ;  /* 0x002000e303007988 */ /* 0x000fe8000800040c */
[----:B------:R-:W-:Y:S04]  /*4820*/  STS.U16 [R3+UR12+0x2200], R226 ;  /* 0x002200e203007988 */ /* 0x000fe8000800040c */
[----:B------:R-:W-:Y:S04]  /*4830*/  STS.U16 [R3+UR12+0x2400], R225 ;  /* 0x002400e103007988 */ /* 0x000fe8000800040c */
[----:B--2---:R-:W-:Y:S04]  /*4840*/  STS.U16 [R3+UR12+0x2600], R224 ;  /* 0x002600e003007988 */ /* 0x004fe8000800040c */
[----:B----4-:R-:W-:Y:S04]  /*4850*/  STS.U16 [R3+UR12+0x2800], R155 ;  /* 0x0028009b03007988 */ /* 0x010fe8000800040c */
[----:B------:R-:W-:Y:S04]  /*4860*/  STS.U16 [R3+UR12+0x2a00], R154 ;  /* 0x002a009a03007988 */ /* 0x000fe8000800040c */
[----:B-----5:R-:W-:Y:S04]  /*4870*/  STS.U16 [R3+UR12+0x2c00], R153 ;  /* 0x002c009903007988 */ /* 0x020fe8000800040c */
[----:B------:R-:W-:Y:S04]  /*4880*/  STS.U16 [R3+UR12+0x2e00], R152 ;  /* 0x002e009803007988 */ /* 0x000fe8000800040c */
[----:B------:R-:W-:Y:S04]  /*4890*/  STS.U16 [R3+UR12+0x3000], R23 ;  /* 0x0030001703007988 */ /* 0x000fe8000800040c */
[----:B------:R-:W-:Y:S04]  /*48a0*/  STS.U16 [R3+UR12+0x3200], R22 ;  /* 0x0032001603007988 */ /* 0x000fe8000800040c */
[----:B------:R-:W-:Y:S04]  /*48b0*/  STS.U16 [R3+UR12+0x3400], R21 ;  /* 0x0034001503007988 */ /* 0x000fe8000800040c */
[----:B---3--:R-:W-:Y:S04]  /*48c0*/  STS.U16 [R3+UR12+0x3600], R20 ;  /* 0x0036001403007988 */ /* 0x008fe8000800040c */
[----:B------:R-:W-:Y:S04]  /*48d0*/  STS.U16 [R3+UR12+0x3800], R234 ;  /* 0x003800ea03007988 */ /* 0x000fe8000800040c */
        /* <DEDUP_REMOVED lines=13> */
[----:B------:R1:W-:Y:S04]  /*49b0*/  STS.U16 [R249+UR12+0x3500], R9 ;  /* 0x00350009f9007988 */ /* 0x0003e8000800040c */
[----:B------:R-:W-:Y:S04]  /*49c0*/  STS.U16 [R249+UR12+0x3700], R233 ;  /* 0x003700e9f9007988 */ /* 0x000fe8000800040c */
[----:B------:R-:W-:Y:S04]  /*49d0*/  STS.U16 [R249+UR12+0x3900], R235 ;  /* 0x003900ebf9007988 */ /* 0x000fe8000800040c */
[----:B------:R2:W-:Y:S04]  /*49e0*/  STS.U16 [R249+UR12+0x3b00], R238 ;  /* 0x003b00eef9007988 */ /* 0x0005e8000800040c */
[----:B------:R-:W-:Y:S04]  /*49f0*/  STS.U16 [R249+UR12+0x3d00], R240 ;  /* 0x003d00f0f9007988 */ /* 0x000fe8000800040c */
[----:B------:R3:W-:Y:S01]  /*4a00*/  STS.U16 [R249+UR12+0x3f00], R243 ;  /* 0x003f00f3f9007988 */ /* 0x0007e2000800040c */
[----:B------:R4:W-:Y:S06]  /*4a10*/  MEMBAR.ALL.CTA ;  /* 0x0000000000007992 */ /* 0x0009ec0000008000 */
[----:B----4-:R-:W4:Y:S02]  /*4a20*/  FENCE.VIEW.ASYNC.S ;  /* 0x00000000000073c6 */ /* 0x010f240000000000 */
[----:B----4-:R-:W-:Y:S06]  /*4a30*/  BAR.SYNC.DEFER_BLOCKING 0x0 ;  /* 0x0000000000007b1d */ /* 0x010fec0000010000 */
[----:B------:R-:W-:-:S06]  /*4a40*/  WARPGROUP.ARRIVE ;  /* 0x00000000000079c5 */ /* 0x000fcc0000000000 */
[----:B------:R-:W-:-:S12]  /*4a50*/  HGMMA.64x128x16.F32.BF16 R88, gdesc[UR4].tnspA, R88 ;  /* 0x21e00000045879f0 */ /* 0x000fd80008701858 */
[----:B------:R-:W-:-:S12]  /*4a60*/  HGMMA.64x128x16.F32.BF16 R88, gdesc[UR8].tnspA, R88 ;  /* 0x21e00000085879f0 */ /* 0x000fd80008701858 */
[----:B------:R-:W-:Y:S01]  /*4a70*/  HGMMA.64x128x16.F32.BF16 R24, gdesc[UR16].tnspA, R24 ;  /* 0x21e00000101879f0 */ /* 0x000fe20008701818 */
[----:B-1----:R-:W-:-:S04]  /*4a80*/  IMAD.WIDE R8, R242, 0x2, R198 ;  /* 0x00000002f2087825 */ /* 0x002fc800078e02c6 */
[----:B------:R-:W-:Y:S02]  /*4a90*/  IMAD.MOV.U32 R199, RZ, RZ, R8 ;  /* 0x000000ffffc77224 */ /* 0x000fe400078e0008 */
[----:B------:R-:W-:Y:S02]  /*4aa0*/  IMAD.MOV.U32 R198, RZ, RZ, R9 ;  /* 0x000000ffffc67224 */ /* 0x000fe400078e0009 */
[----:B------:R-:W-:-:S04]  /*4ab0*/  IMAD.WIDE R8, R242, 0x2, R194 ;  /* 0x00000002f2087825 */ /* 0x000fc800078e02c2 */
[----:B------:R-:W-:Y:S02]  /*4ac0*/  IMAD.MOV.U32 R195, RZ, RZ, R8 ;  /* 0x000000ffffc37224 */ /* 0x000fe400078e0008 */
[----:B------:R-:W-:Y:S02]  /*4ad0*/  IMAD.MOV.U32 R194, RZ, RZ, R9 ;  /* 0x000000ffffc27224 */ /* 0x000fe400078e0009 */
[----:B------:R-:W-:Y:S01]  /*4ae0*/  IMAD.WIDE R8, R242, 0x2, R188 ;  /* 0x00000002f2087825 */ /* 0x000fe200078e02bc */
[----:B------:R-:W-:Y:S03]  /*4af0*/  HGMMA.64x128x16.F32.BF16 R24, gdesc[UR20].tnspA, R24, gsb0 ;  /* 0x21e00000141879f0 */ /* 0x000fe60008001818 */
[----:B------:R-:W-:Y:S02]  /*4b00*/  IMAD.MOV.U32 R189, RZ, RZ, R8 ;  /* 0x000000ffffbd7224 */ /* 0x000fe400078e0008 */
[----:B------:R-:W-:-:S02]  /*4b10*/  IMAD.MOV.U32 R188, RZ, RZ, R9 ;  /* 0x000000ffffbc7224 */ /* 0x000fc400078e0009 */
[----:B------:R-:W-:Y:S02]  /*4b20*/  VIADD R5, R5, 0xffffffff ;  /* 0xffffffff05057836 */ /* 0x000fe40000000000 */
[----:B------:R-:W-:-:S04]  /*4b30*/  IMAD.WIDE R10, R242, 0x2, R192 ;  /* 0x00000002f20a7825 */ /* 0x000fc800078e02c0 */
[----:B------:R-:W-:Y:S01]  /*4b40*/  IMAD.WIDE R8, R242, 0x2, R182 ;  /* 0x00000002f2087825 */ /* 0x000fe200078e02b6 */
[----:B------:R-:W-:-:S03]  /*4b50*/  ISETP.NE.U32.AND P0, PT, R5, RZ, PT ;  /* 0x000000ff0500720c */ /* 0x000fc60003f05070 */
[----:B------:R-:W-:Y:S02]  /*4b60*/  IMAD.MOV.U32 R193, RZ, RZ, R10 ;  /* 0x000000ffffc17224 */ /* 0x000fe400078e000a */
[----:B------:R-:W-:Y:S02]  /*4b70*/  IMAD.MOV.U32 R192, RZ, RZ, R11 ;  /* 0x000000ffffc07224 */ /* 0x000fe400078e000b */
[----:B------:R-:W-:Y:S02]  /*4b80*/  IMAD.MOV.U32 R183, RZ, RZ, R8 ;  /* 0x000000ffffb77224 */ /* 0x000fe400078e0008 */
[----:B------:R-:W-:Y:S02]  /*4b90*/  IMAD.MOV.U32 R182, RZ, RZ, R9 ;  /* 0x000000ffffb67224 */ /* 0x000fe400078e0009 */
[----:B------:R-:W-:-:S04]  /*4ba0*/  IMAD.WIDE R10, R242, 0x2, R186 ;  /* 0x00000002f20a7825 */ /* 0x000fc800078e02ba */
[----:B------:R-:W-:-:S04]  /*4bb0*/  IMAD.WIDE R8, R242, 0x2, R178 ;  /* 0x00000002f2087825 */ /* 0x000fc800078e02b2 */
[----:B------:R-:W-:Y:S02]  /*4bc0*/  IMAD.MOV.U32 R187, RZ, RZ, R10 ;  /* 0x000000ffffbb7224 */ /* 0x000fe400078e000a */
[----:B------:R-:W-:Y:S02]  /*4bd0*/  IMAD.MOV.U32 R186, RZ, RZ, R11 ;  /* 0x000000ffffba7224 */ /* 0x000fe400078e000b */
[----:B------:R-:W-:Y:S02]  /*4be0*/  IMAD.MOV.U32 R179, RZ, RZ, R8 ;  /* 0x000000ffffb37224 */ /* 0x000fe400078e0008 */
[----:B------:R-:W-:Y:S02]  /*4bf0*/  IMAD.MOV.U32 R178, RZ, RZ, R9 ;  /* 0x000000ffffb27224 */ /* 0x000fe400078e0009 */
[----:B------:R-:W-:-:S04]  /*4c00*/  IMAD.WIDE R212, R242, 0x2, R212 ;  /* 0x00000002f2d47825 */ /* 0x000fc800078e02d4 */
        /* <DEDUP_REMOVED lines=12> */
[----:B--2---:R-:W-:Y:S02]  /*4cd0*/  IMAD.MOV.U32 R238, RZ, RZ, R213 ;  /* 0x000000ffffee7224 */ /* 0x004fe400078e00d5 */
[----:B------:R-:W-:-:S04]  /*4ce0*/  IMAD.WIDE R196, R242, 0x2, R196 ;  /* 0x00000002f2c47825 */ /* 0x000fc800078e02c4 */
[----:B------:R-:W-:Y:S02]  /*4cf0*/  IMAD.MOV.U32 R181, RZ, RZ, R10 ;  /* 0x000000ffffb57224 */ /* 0x000fe400078e000a */
[----:B------:R-:W-:Y:S02]  /*4d00*/  IMAD.MOV.U32 R180, RZ, RZ, R11 ;  /* 0x000000ffffb47224 */ /* 0x000fe400078e000b */
[----:B------:R-:W-:Y:S02]  /*4d10*/  IMAD.MOV.U32 R173, RZ, RZ, R8 ;  /* 0x000000ffffad7224 */ /* 0x000fe400078e0008 */
[----:B------:R-:W-:Y:S02]  /*4d20*/  IMAD.MOV.U32 R172, RZ, RZ, R9 ;  /* 0x000000ffffac7224 */ /* 0x000fe400078e0009 */
[----:B---3--:R-:W-:Y:S02]  /*4d30*/  IMAD.MOV.U32 R243, RZ, RZ, R217 ;  /* 0x000000fffff37224 */ /* 0x008fe400078e00d9 */
[----:B------:R-:W-:-:S02]  /*4d40*/  IMAD.MOV.U32 R213, RZ, RZ, R207 ;  /* 0x000000ffffd57224 */ /* 0x000fc400078e00cf */
[----:B------:R-:W-:-:S04]  /*4d50*/  IMAD.WIDE R12, R242, 0x2, R184 ;  /* 0x00000002f20c7825 */ /* 0x000fc800078e02b8 */
[----:B------:R-:W-:-:S04]  /*4d60*/  IMAD.WIDE R10, R242, 0x2, R176 ;  /* 0x00000002f20a7825 */ /* 0x000fc800078e02b0 */
[----:B0-----:R-:W-:Y:S02]  /*4d70*/  IMAD.SHL.U32 R4, R4, 0x20, RZ ;  /* 0x0000002004047824 */ /* 0x001fe400078e00ff */
[----:B------:R-:W-:-:S04]  /*4d80*/  IMAD.WIDE R8, R242, 0x2, R170 ;  /* 0x00000002f2087825 */ /* 0x000fc800078e02aa */
[----:B------:R-:W-:Y:S02]  /*4d90*/  IMAD.MOV.U32 R217, RZ, RZ, R209 ;  /* 0x000000ffffd97224 */ /* 0x000fe400078e00d1 */
[----:B------:R-:W-:Y:S02]  /*4da0*/  IMAD.MOV.U32 R207, RZ, RZ, R202 ;  /* 0x000000ffffcf7224 */ /* 0x000fe400078e00ca */
[----:B------:R-:W-:Y:S02]  /*4db0*/  IMAD.MOV.U32 R247, RZ, RZ, R221 ;  /* 0x000000fffff77224 */ /* 0x000fe400078e00dd */
[----:B------:R-:W-:Y:S02]  /*4dc0*/  IMAD.MOV.U32 R209, RZ, RZ, R205 ;  /* 0x000000ffffd17224 */ /* 0x000fe400078e00cd */
[----:B------:R-:W-:Y:S01]  /*4dd0*/  IMAD.MOV.U32 R202, RZ, RZ, R201 ;  /* 0x000000ffffca7224 */ /* 0x000fe200078e00c9 */
[----:B------:R-:W-:Y:S02]  /*4de0*/  WARPGROUP.DEPBAR.LE gsb0, 0x0 ;  /* 0x00008000000079c5 */ /* 0x000fe40000010000 */
[----:B------:R-:W-:-:S02]  /*4df0*/  IMAD.MOV.U32 R245, RZ, RZ, R219 ;  /* 0x000000fffff57224 */ /* 0x000fc400078e00db */
[----:B------:R-:W-:Y:S02]  /*4e00*/  IMAD.MOV.U32 R240, RZ, RZ, R215 ;  /* 0x000000fffff07224 */ /* 0x000fe400078e00d7 */
[----:B------:R-:W-:Y:S02]  /*4e10*/  IMAD.MOV.U32 R221, RZ, RZ, R211 ;  /* 0x000000ffffdd7224 */ /* 0x000fe400078e00d3 */
[----:B------:R-:W-:Y:S02]  /*4e20*/  IMAD.MOV.U32 R205, RZ, RZ, R203 ;  /* 0x000000ffffcd7224 */ /* 0x000fe400078e00cb */
[----:B------:R-:W-:Y:S02]  /*4e30*/  IMAD.MOV.U32 R201, RZ, RZ, R196 ;  /* 0x000000ffffc97224 */ /* 0x000fe400078e00c4 */
[----:B------:R-:W-:Y:S02]  /*4e40*/  IMAD.MOV.U32 R248, RZ, RZ, R220 ;  /* 0x000000fffff87224 */ /* 0x000fe400078e00dc */
        /* <DEDUP_REMOVED lines=10> */
[----:B------:R-:W-:-:S04]  /*4ef0*/  IMAD.WIDE R190, R242, 0x2, R190 ;  /* 0x00000002f2be7825 */ /* 0x000fc800078e02be */
[----:B------:R-:W-:Y:S02]  /*4f00*/  IMAD.MOV.U32 R185, RZ, RZ, R12 ;  /* 0x000000ffffb97224 */ /* 0x000fe400078e000c */
[----:B------:R-:W-:Y:S02]  /*4f10*/  IMAD.MOV.U32 R184, RZ, RZ, R13 ;  /* 0x000000ffffb87224 */ /* 0x000fe400078e000d */
[----:B------:R-:W-:-:S04]  /*4f20*/  IMAD.WIDE R174, R242, 0x2, R174 ;  /* 0x00000002f2ae7825 */ /* 0x000fc800078e02ae */
        /* <DEDUP_REMOVED lines=9> */
[----:B------:R-:W-:Y:S02]  /*4fc0*/  IMAD.MOV.U32 R171, RZ, RZ, R8 ;  /* 0x000000ffffab7224 */ /* 0x000fe400078e0008 */
[----:B------:R-:W-:Y:S02]  /*4fd0*/  IMAD.MOV.U32 R170, RZ, RZ, R9 ;  /* 0x000000ffffaa7224 */ /* 0x000fe400078e0009 */
[----:B------:R-:W-:Y:S01]  /*4fe0*/  VIADD R6, R6, 0xffffffe0 ;  /* 0xffffffe006067836 */ /* 0x000fe20000000000 */
[----:B------:R-:W-:Y:S06]  /*4ff0*/  @P0 BRA `(.L_x_1) ;  /* 0xffffffdc00bc0947 */ /* 0x000fec000383ffff */
[----:B------:R-:W-:Y:S02]  /*5000*/  F2FP.BF16.F32.PACK_AB R67, R67, R66 ;  /* 0x000000424343723e */ /* 0x000fe400000010ff */
[----:B------:R-:W-:Y:S02]  /*5010*/  F2FP.BF16.F32.PACK_AB R66, R65, R64 ;  /* 0x000000404142723e */ /* 0x000fe400000010ff */
[----:B------:R-:W-:Y:S02]  /*5020*/  F2FP.BF16.F32.PACK_AB R64, R129, R128 ;  /* 0x000000808140723e */ /* 0x000fe400000010ff */
[----:B------:R-:W-:Y:S02]  /*5030*/  F2FP.BF16.F32.PACK_AB R128, R125, R124 ;  /* 0x0000007c7d80723e */ /* 0x000fe400000010ff */
[----:B------:R-:W-:Y:S02]  /*5040*/  F2FP.BF16.F32.PACK_AB R87, R87, R86 ;  /* 0x000000565757723e */ /* 0x000fe400000010ff */
[----:B------:R-:W-:-:S02]  /*5050*/  F2FP.BF16.F32.PACK_AB R83, R83, R82 ;  /* 0x000000525353723e */ /* 0x000fc400000010ff */
        /* <DEDUP_REMOVED lines=57> */
[----:B------:R-:W-:-:S07]  /*53f0*/  F2FP.BF16.F32.PACK_AB R24, R89, R88 ;  /* 0x000000585918723e */ /* 0x000fce00000010ff */
.L_x_0:
[----:B------:R-:W0:Y:S01]  /*5400*/  S2R R3, SR_TID.X ;  /* 0x0000000000037919 */ /* 0x000e220000002100 */
[----:B------:R-:W-:Y:S01]  /*5410*/  LEA R251, R251, UR12, 0x4 ;  /* 0x0000000cfbfb7c11 */ /* 0x000fe2000f8e20ff */
[----:B------:R-:W-:Y:S01]  /*5420*/  ULDC.64 UR4, c[0x0][0x228] ;  /* 0x00008a0000047ab9 */ /* 0x000fe20000000a00 */
[----:B------:R-:W-:Y:S01]  /*5430*/  VIADD R4, R0, 0x1 ;  /* 0x0000000100047836 */ /* 0x000fe20000000000 */
[----:B------:R-:W1:Y:S01]  /*5440*/  S2R R5, SR_TID.X ;  /* 0x0000000000057919 */ /* 0x000e620000002100 */
[----:B------:R-:W-:Y:S01]  /*5450*/  BAR.SYNC.DEFER_BLOCKING 0x0 ;  /* 0x0000000000007b1d */ /* 0x000fe20000010000 */
[----:B------:R-:W-:-:S04]  /*5460*/  ISETP.GE.AND P0, PT, R250, UR4, PT ;  /* 0x00000004fa007c0c */ /* 0x000fc8000bf06270 */
[----:B------:R-:W-:Y:S01]  /*5470*/  ISETP.LT.AND P5, PT, R0, UR5, !P0 ;  /* 0x0000000500007c0c */ /* 0x000fe2000c7a1270 */
[----:B------:R-:W-:Y:S01]  /*5480*/  ULDC UR6, c[0x0][0x22c] ;  /* 0x00008b0000067ab9 */ /* 0x000fe20000000800 */
[----:B------:R-:W-:Y:S01]  /*5490*/  ULDC UR4, c[0x0][0x22c] ;  /* 0x00008b0000047ab9 */ /* 0x000fe20000000800 */
[----:B------:R-:W-:Y:S01]  /*54a0*/  ISETP.LT.AND P4, PT, R4, UR6, !P0 ;  /* 0x0000000604007c0c */ /* 0x000fe2000c781270 */
[----:B------:R-:W-:Y:S01]  /*54b0*/  VIADD R4, R0, 0x2 ;  /* 0x0000000200047836 */ /* 0x000fe20000000000 */
[----:B------:R-:W-:Y:S01]  /*54c0*/  ULDC UR6, c[0x0][0x22c] ;  /* 0x00008b0000067ab9 */ /* 0x000fe20000000800 */
[----:B------:R-:W-:-:S03]  /*54d0*/  ULDC UR5, c[0x0][0x22c] ;  /* 0x00008b0000057ab9 */ /* 0x000fc60000000800 */
[----:B------:R-:W-:Y:S01]  /*54e0*/  ISETP.LT.AND P2, PT, R4, UR4, !P0 ;  /* 0x0000000404007c0c */ /* 0x000fe2000c741270 */
[----:B------:R-:W-:Y:S01]  /*54f0*/  ULDC UR4, c[0x0][0x22c] ;  /* 0x00008b0000047ab9 */ /* 0x000fe20000000800 */
[C---:B0-----:R-:W-:Y:S02]  /*5500*/  IMAD.SHL.U32 R2, R3.reuse, 0x10, RZ ;  /* 0x0000001003027824 */ /* 0x041fe400078e00ff */
[----:B------:R-:W-:Y:S01]  /*5510*/  IMAD.SHL.U32 R3, R3, 0x40, RZ ;  /* 0x0000004003037824 */ /* 0x000fe200078e00ff */
[----:B-1----:R-:W-:Y:S02]  /*5520*/  LOP3.LUT R5, R5, 0x60, RZ, 0xc0, !PT ;  /* 0x0000006005057812 */ /* 0x002fe400078ec0ff */
[----:B------:R-:W-:Y:S02]  /*5530*/  LOP3.LUT R2, R2, 0xf0, RZ, 0xc0, !PT ;  /* 0x000000f002027812 */ /* 0x000fe400078ec0ff */
[----:B------:R-:W-:-:S04]  /*5540*/  LOP3.LUT R3, R3, 0x400, RZ, 0xc0, !PT ;  /* 0x0000040003037812 */ /* 0x000fc800078ec0ff */
[----:B------:R-:W-:Y:S01]  /*5550*/  IADD3 R2, R3, UR12, R2 ;  /* 0x0000000c03027c10 */ /* 0x000fe2000fffe002 */
[----:B------:R-:W-:-:S04]  /*5560*/  VIADD R3, R0, 0x3 ;  /* 0x0000000300037836 */ /* 0x000fc80000000000 */
[----:B------:R-:W-:Y:S01]  /*5570*/  IMAD R88, R5, 0x8, R2 ;  /* 0x0000000805587824 */ /* 0x000fe200078e0202 */
[----:B------:R-:W-:Y:S01]  /*5580*/  ISETP.LT.AND P1, PT, R3, UR6, !P0 ;  /* 0x0000000603007c0c */ /* 0x000fe2000c721270 */
[----:B------:R-:W-:Y:S01]  /*5590*/  VIADD R3, R0, 0x4 ;  /* 0x0000000400037836 */ /* 0x000fe20000000000 */
[----:B------:R-:W-:Y:S02]  /*55a0*/  ULDC.64 UR6, c[0x0][0x220] ;  /* 0x0000880000067ab9 */ /* 0x000fe40000000a00 */
[----:B------:R-:W-:Y:S01]  /*55b0*/  STSM.16.M88.4 [R88], R24 ;  /* 0x0000001858007844 */ /* 0x000fe20000000200 */
[----:B------:R-:W-:Y:S01]  /*55c0*/  BAR.SYNC.DEFER_BLOCKING 0x0 ;  /* 0x0000000000007b1d */ /* 0x000fe20000010000 */
[----:B------:R-:W-:-:S05]  /*55d0*/  ISETP.LT.AND P3, PT, R3, UR4, !P0 ;  /* 0x0000000403007c0c */ /* 0x000fca000c761270 */
[----:B------:R-:W-:Y:S02]  /*55e0*/  ULDC UR4, c[0x0][0x244] ;  /* 0x0000910000047ab9 */ /* 0x000fe40000000800 */
[----:B------:R-:W-:Y:S01]  /*55f0*/  IMAD R3, R250, UR4, RZ ;  /* 0x00000004fa037c24 */ /* 0x000fe2000f8e02ff */
[----:B------:R-:W-:-:S04]  /*5600*/  ULDC UR4, c[0x0][0x248] ;  /* 0x0000920000047ab9 */ /* 0x000fc80000000800 */
[----:B------:R-:W-:Y:S01]  /*5610*/  LEA R2, P6, R3, UR6, 0x1 ;  /* 0x0000000603027c11 */ /* 0x000fe2000f8c08ff */
[----:B------:R-:W-:-:S03]  /*5620*/  ULDC UR6, c[0x0][0x248] ;  /* 0x0000920000067ab9 */ /* 0x000fc60000000800 */
[----:B------:R-:W-:Y:S01]  /*5630*/  LEA.HI.X.SX32 R3, R3, UR7, 0x1, P6 ;  /* 0x0000000703037c11 */ /* 0x000fe2000b0f0eff */
[----:B------:R-:W-:Y:S01]  /*5640*/  ULDC UR7, c[0x0][0x22c] ;  /* 0x00008b0000077ab9 */ /* 0x000fe20000000800 */
[----:B------:R-:W0:Y:S01]  /*5650*/  LDS.128 R60, [R251] ;  /* 0x00000000fb3c7984 */ /* 0x000e220000000c00 */
[----:B------:R-:W-:Y:S06]  /*5660*/  BAR.SYNC.DEFER_BLOCKING 0x0 ;  /* 0x0000000000007b1d */ /* 0x000fec0000010000 */
[----:B------:R-:W-:Y:S02]  /*5670*/  STSM.16.M88.4 [R88], R28 ;  /* 0x0000001c58007844 */ /* 0x000fe40000000200 */
[----:B------:R-:W-:Y:S06]  /*5680*/  BAR.SYNC.DEFER_BLOCKING 0x0 ;  /* 0x0000000000007b1d */ /* 0x000fec0000010000 */
[----:B------:R-:W1:Y:S02]  /*5690*/  LDS.128 R56, [R251] ;  /* 0x00000000fb387984 */ /* 0x000e640000000c00 */
[----:B------:R-:W-:Y:S06]  /*56a0*/  BAR.SYNC.DEFER_BLOCKING 0x0 ;  /* 0x0000000000007b1d */ /* 0x000fec0000010000 */
[----:B------:R-:W-:Y:S02]  /*56b0*/  STSM.16.M88.4 [R88], R32 ;  /* 0x0000002058007844 */ /* 0x000fe40000000200 */
[----:B------:R-:W-:Y:S06]  /*56c0*/  BAR.SYNC.DEFER_BLOCKING 0x0 ;  /* 0x0000000000007b1d */ /* 0x000fec0000010000 */
[----:B------:R-:W2:Y:S02]  /*56d0*/  LDS.128 R52, [R251] ;  /* 0x00000000fb347984 */ /* 0x000ea40000000c00 */
[----:B------:R-:W-:Y:S06]  /*56e0*/  BAR.SYNC.DEFER_BLOCKING 0x0 ;  /* 0x0000000000007b1d */ /* 0x000fec0000010000 */
[----:B------:R-:W-:Y:S02]  /*56f0*/  STSM.16.M88.4 [R88], R36 ;  /* 0x0000002458007844 */ /* 0x000fe40000000200 */
[----:B------:R-:W-:Y:S06]  /*5700*/  BAR.SYNC.DEFER_BLOCKING 0x0 ;  /* 0x0000000000007b1d */ /* 0x000fec0000010000 */
[----:B------:R-:W3:Y:S02]  /*5710*/  LDS.128 R48, [R251] ;  /* 0x00000000fb307984 */ /* 0x000ee40000000c00 */
[----:B------:R-:W-:Y:S06]  /*5720*/  BAR.SYNC.DEFER_BLOCKING 0x0 ;  /* 0x0000000000007b1d */ /* 0x000fec0000010000 */
[----:B------:R-:W-:Y:S02]  /*5730*/  STSM.16.M88.4 [R88], R40 ;  /* 0x0000002858007844 */ /* 0x000fe40000000200 */
[----:B------:R-:W-:Y:S06]  /*5740*/  BAR.SYNC.DEFER_BLOCKING 0x0 ;  /* 0x0000000000007b1d */ /* 0x000fec0000010000 */
[----:B------:R-:W4:Y:S02]  /*5750*/  LDS.128 R16, [R251] ;  /* 0x00000000fb107984 */ /* 0x000f240000000c00 */
[----:B------:R-:W-:Y:S06]  /*5760*/  BAR.SYNC.DEFER_BLOCKING 0x0 ;  /* 0x0000000000007b1d */ /* 0x000fec0000010000 */
[----:B------:R-:W-:Y:S02]  /*5770*/  STSM.16.M88.4 [R88], R44 ;  /* 0x0000002c58007844 */ /* 0x000fe40000000200 */
[----:B------:R-:W-:Y:S06]  /*5780*/  BAR.SYNC.DEFER_BLOCKING 0x0 ;  /* 0x0000000000007b1d */ /* 0x000fec0000010000 */
[----:B------:R-:W5:Y:S02]  /*5790*/  LDS.128 R12, [R251] ;  /* 0x00000000fb0c7984 */ /* 0x000f640000000c00 */
        /* <DEDUP_REMOVED lines=17> */
[----:B------:R0:W-:Y:S02]  /*58b0*/  STSM.16.M88.4 [R88], R64 ;  /* 0x0000004058007844 */ /* 0x0001e40000000200 */
[----:B------:R-:W-:Y:S01]  /*58c0*/  BAR.SYNC.DEFER_BLOCKING 0x0 ;  /* 0x0000000000007b1d */ /* 0x000fe20000010000 */
[----:B0-----:R-:W-:-:S04]  /*58d0*/  IMAD R65, R0, UR4, RZ ;  /* 0x0000000400417c24 */ /* 0x001fc8000f8e02ff */
[C---:B------:R-:W-:Y:S01]  /*58e0*/  VIADD R67, R65.reuse, UR4 ;  /* 0x0000000441437c36 */ /* 0x040fe20008000000 */
[----:B------:R-:W-:-:S04]  /*58f0*/  LEA R64, P6, R65, R2, 0x1 ;  /* 0x0000000241407211 */ /* 0x000fc800078c08ff */
[----:B------:R-:W-:Y:S02]  /*5900*/  LEA.HI.X.SX32 R65, R65, R3, 0x1, P6 ;  /* 0x0000000341417211 */ /* 0x000fe400030f0eff */
[----:B------:R-:W-:Y:S01]  /*5910*/  LEA R66, P6, R67, R2, 0x1 ;  /* 0x0000000243427211 */ /* 0x000fe200078c08ff */
[----:B------:R-:W0:Y:S01]  /*5920*/  LDS.128 R28, [R251] ;  /* 0x00000000fb1c7984 */ /* 0x000e220000000c00 */
[----:B------:R-:W-:Y:S06]  /*5930*/  BAR.SYNC.DEFER_BLOCKING 0x0 ;  /* 0x0000000000007b1d */ /* 0x000fec0000010000 */
[----:B------:R1:W-:Y:S02]  /*5940*/  STSM.16.M88.4 [R88], R68 ;  /* 0x0000004458007844 */ /* 0x0003e40000000200 */
[----:B------:R-:W-:Y:S01]  /*5950*/  BAR.SYNC.DEFER_BLOCKING 0x0 ;  /* 0x0000000000007b1d */ /* 0x000fe20000010000 */
[----:B-1----:R-:W-:-:S02]  /*5960*/  VIADD R68, R0, 0x5 ;  /* 0x0000000500447836 */ /* 0x002fc40000000000 */
[C---:B------:R-:W-:Y:S01]  /*5970*/  VIADD R70, R67.reuse, UR4 ;  /* 0x0000000443467c36 */ /* 0x040fe20008000000 */
[----:B------:R-:W-:Y:S01]  /*5980*/  LEA.HI.X.SX32 R67, R67, R3, 0x1, P6 ;  /* 0x0000000343437211 */ /* 0x000fe200030f0eff */
[----:B------:R-:W-:Y:S01]  /*5990*/  VIADD R71, R0, 0x6 ;  /* 0x0000000600477836 */ /* 0x000fe20000000000 */
[----:B------:R-:W-:Y:S02]  /*59a0*/  LDS.128 R32, [R251] ;  /* 0x00000000fb207984 */ /* 0x000fe40000000c00 */
[----:B------:R-:W-:Y:S06]  /*59b0*/  BAR.SYNC.DEFER_BLOCKING 0x0 ;  /* 0x0000000000007b1d */ /* 0x000fec0000010000 */
[----:B------:R1:W-:Y:S02]  /*59c0*/  STSM.16.M88.4 [R88], R72 ;  /* 0x0000004858007844 */ /* 0x0003e40000000200 */
[----:B------:R-:W-:Y:S01]  /*59d0*/  BAR.SYNC.DEFER_BLOCKING 0x0 ;  /* 0x0000000000007b1d */ /* 0x000fe20000010000 */
[----:B-1----:R-:W-:-:S05]  /*59e0*/  PRMT R72, R60, 0x7632, R72 ;  /* 0x000076323c487816 */ /* 0x002fca0000000048 */
[----:B------:R-:W-:Y:S02]  /*59f0*/  LDS.128 R36, [R251] ;  /* 0x00000000fb247984 */ /* 0x000fe40000000c00 */
[----:B------:R-:W-:Y:S06]  /*5a00*/  BAR.SYNC.DEFER_BLOCKING 0x0 ;  /* 0x0000000000007b1d */ /* 0x000fec0000010000 */
[----:B------:R-:W-:Y:S02]  /*5a10*/  STSM.16.M88.4 [R88], R76 ;  /* 0x0000004c58007844 */ /* 0x000fe40000000200 */
[----:B------:R-:W-:Y:S06]  /*5a20*/  BAR.SYNC.DEFER_BLOCKING 0x0 ;  /* 0x0000000000007b1d */ /* 0x000fec0000010000 */
[----:B------:R-:W-:Y:S02]  /*5a30*/  LDS.128 R40, [R251] ;  /* 0x00000000fb287984 */ /* 0x000fe40000000c00 */
[----:B------:R-:W-:Y:S06]  /*5a40*/  BAR.SYNC.DEFER_BLOCKING 0x0 ;  /* 0x0000000000007b1d */ /* 0x000fec0000010000 */
[----:B------:R-:W-:Y:S02]  /*5a50*/  STSM.16.M88.4 [R88], R80 ;  /* 0x0000005058007844 */ /* 0x000fe40000000200 */
[----:B------:R-:W-:Y:S06]  /*5a60*/  BAR.SYNC.DEFER_BLOCKING 0x0 ;  /* 0x0000000000007b1d */ /* 0x000fec0000010000 */
[----:B------:R-:W1:Y:S02]  /*5a70*/  LDS.128 R44, [R251] ;  /* 0x00000000fb2c7984 */ /* 0x000e640000000c00 */
[----:B------:R-:W-:Y:S06]  /*5a80*/  BAR.SYNC.DEFER_BLOCKING 0x0 ;  /* 0x0000000000007b1d */ /* 0x000fec0000010000 */
[----:B------:R-:W-:Y:S02]  /*5a90*/  STSM.16.M88.4 [R88], R84 ;  /* 0x0000005458007844 */ /* 0x000fe40000000200 */
[----:B------:R-:W-:Y:S06]  /*5aa0*/  BAR.SYNC.DEFER_BLOCKING 0x0 ;  /* 0x0000000000007b1d */ /* 0x000fec0000010000 */
[----:B------:R2:W-:Y:S01]  /*5ab0*/  @P5 STG.E.U16 desc[UR14][R64.64], R60 ;  /* 0x0000003c40005986 */ /* 0x0005e2000c10150e */
[----:B------:R-:W-:Y:S01]  /*5ac0*/  ISETP.LT.AND P5, PT, R68, UR5, !P0 ;  /* 0x0000000544007c0c */ /* 0x000fe2000c7a1270 */
[----:B------:R-:W-:Y:S01]  /*5ad0*/  ULDC UR5, c[0x0][0x22c] ;  /* 0x00008b0000057ab9 */ /* 0x000fe20000000800 */
[C---:B------:R-:W-:Y:S01]  /*5ae0*/  LEA R68, P6, R70.reuse, R2, 0x1 ;  /* 0x0000000246447211 */ /* 0x040fe200078c08ff */
[----:B------:R3:W-:Y:S01]  /*5af0*/  @P4 STG.E.U16 desc[UR14][R66.64], R72 ;  /* 0x0000004842004986 */ /* 0x0007e2000c10150e */
[----:B------:R-:W-:Y:S01]  /*5b00*/  ISETP.LT.AND P4, PT, R71, UR5, !P0 ;  /* 0x0000000547007c0c */ /* 0x000fe2000c781270 */
[----:B------:R-:W-:Y:S01]  /*5b10*/  ULDC UR5, c[0x0][0x22c] ;  /* 0x00008b0000057ab9 */ /* 0x000fe20000000800 */
[C---:B------:R-:W-:Y:S01]  /*5b20*/  LEA.HI.X.SX32 R69, R70.reuse, R3, 0x1, P6 ;  /* 0x0000000346457211 */ /* 0x040fe200030f0eff */
[----:B------:R-:W-:Y:S01]  /*5b30*/  VIADD R70, R70, UR4 ;  /* 0x0000000446467c36 */ /* 0x000fe20008000000 */
[----:B------:R-:W-:Y:S01]  /*5b40*/  PRMT R71, R61, 0x7632, R71 ;  /* 0x000076323d477816 */ /* 0x000fe20000000047 */
[----:B------:R-:W1:Y:S01]  /*5b50*/  LDS.128 R248, [R251] ;  /* 0x00000000fbf87984 */ /* 0x000e620000000c00 */
[----:B--2---:R-:W-:-:S02]  /*5b60*/  VIADD R65, R0, 0x7 ;  /* 0x0000000700417836 */ /* 0x004fc40000000000 */
[CC--:B------:R-:W-:Y:S01]  /*5b70*/  LEA R64, P6, R70.reuse, R2.reuse, 0x1 ;  /* 0x0000000246407211 */ /* 0x0c0fe200078c08ff */
[C---:B------:R-:W-:Y:S01]  /*5b80*/  VIADD R60, R70.reuse, UR4 ;  /* 0x00000004463c7c36 */ /* 0x040fe20008000000 */
[----:B------:R2:W-:Y:S01]  /*5b90*/  @P2 STG.E.U16 desc[UR14][R68.64], R61 ;  /* 0x0000003d44002986 */ /* 0x0005e2000c10150e */
[----:B------:R-:W-:Y:S01]  /*5ba0*/  ISETP.LT.AND P2, PT, R65, UR5, !P0 ;  /* 0x0000000541007c0c */ /* 0x000fe2000c741270 */
[----:B------:R-:W-:Y:S01]  /*5bb0*/  ULDC UR5, c[0x0][0x22c] ;  /* 0x00008b0000057ab9 */ /* 0x000fe20000000800 */
[----:B------:R-:W-:Y:S01]  /*5bc0*/  LEA.HI.X.SX32 R65, R70, R3, 0x1, P6 ;  /* 0x0000000346417211 */ /* 0x000fe200030f0eff */
[----:B------:R-:W-:Y:S01]  /*5bd0*/  VIADD R70, R0, 0x8 ;  /* 0x0000000800467836 */ /* 0x000fe20000000000 */
[----:B---3--:R-:W-:-:S03]  /*5be0*/  LEA R66, P6, R60, R2, 0x1 ;  /* 0x000000023c427211 */ /* 0x008fc600078c08ff */
[----:B------:R3:W-:Y:S01]  /*5bf0*/  @P1 STG.E.U16 desc[UR14][R64.64], R71 ;  /* 0x0000004740001986 */ /* 0x0007e2000c10150e */
[CC--:B------:R-:W-:Y:S01]  /*5c00*/  LEA.HI.X.SX32 R67, R60.reuse, R3.reuse, 0x1, P6 ;  /* 0x000000033c437211 */ /* 0x0c0fe200030f0eff */
[----:B--2---:R-:W-:Y:S01]  /*5c10*/  VIADD R68, R60, UR4 ;  /* 0x000000043c447c36 */ /* 0x004fe20008000000 */
[----:B------:R-:W-:Y:S01]  /*5c20*/  ISETP.LT.AND P1, PT, R70, UR5, !P0 ;  /* 0x0000000546007c0c */ /* 0x000fe2000c721270 */
[----:B------:R-:W-:Y:S02]  /*5c30*/  VIADD R69, R0, 0x9 ;  /* 0x0000000900457836 */ /* 0x000fe40000000000 */
[----:B------:R2:W-:Y:S01]  /*5c40*/  @P3 STG.E.U16 desc[UR14][R66.64], R62 ;  /* 0x0000003e42003986 */ /* 0x0005e2000c10150e */
[----:B------:R-:W-:Y:S01]  /*5c50*/  ULDC UR5, c[0x0][0x22c] ;  /* 0x00008b0000057ab9 */ /* 0x000fe20000000800 */
[----:B------:R-:W-:Y:S02]  /*5c60*/  LEA R60, P6, R68, R2, 0x1 ;  /* 0x00000002443c7211 */ /* 0x000fe400078c08ff */
[----:B------:R-:W-:Y:S01]  /*5c70*/  ISETP.LT.AND P3, PT, R69, UR5, !P0 ;  /* 0x0000000545007c0c */ /* 0x000fe2000c761270 */
[----:B------:R-:W-:Y:S01]  /*5c80*/  VIADD R69, R0, 0xa ;  /* 0x0000000a00457836 */ /* 0x000fe20000000000 */
[C---:B------:R-:W-:Y:S01]  /*5c90*/  LEA.HI.X.SX32 R61, R68.reuse, R3, 0x1, P6 ;  /* 0x00000003443d7211 */ /* 0x040fe200030f0eff */
[----:B------:R-:W-:Y:S01]  /*5ca0*/  VIADD R68, R68, UR4 ;  /* 0x0000000444447c36 */ /* 0x000fe20008000000 */
[----:B---3--:R-:W-:Y:S01]  /*5cb0*/  PRMT R65, R62, 0x7632, R65 ;  /* 0x000076323e417816 */ /* 0x008fe20000000041 */
[----:B------:R-:W-:-:S02]  /*5cc0*/  ULDC UR5, c[0x0][0x22c] ;  /* 0x00008b0000057ab9 */ /* 0x000fc40000000800 */
[C---:B--2---:R-:W-:Y:S02]  /*5cd0*/  VIADD R62, R68.reuse, UR4 ;  /* 0x00000004443e7c36 */ /* 0x044fe40008000000 */
[----:B------:R2:W-:Y:S01]  /*5ce0*/  @P5 STG.E.U16 desc[UR14][R60.64], R65 ;  /* 0x000000413c005986 */ /* 0x0005e2000c10150e */
[-C--:B------:R-:W-:Y:S01]  /*5cf0*/  LEA R64, P5, R68, R2.reuse, 0x1 ;  /* 0x0000000244407211 */ /* 0x080fe200078a08ff */
[----:B------:R-:W-:Y:S01]  /*5d00*/  VIADD R67, R0, 0xb ;  /* 0x0000000b00437836 */ /* 0x000fe20000000000 */
[----:B------:R-:W-:Y:S02]  /*5d10*/  LEA R66, P6, R62, R2, 0x1 ;  /* 0x000000023e427211 */ /* 0x000fe400078c08ff */
[----:B--2---:R-:W-:Y:S01]  /*5d20*/  LEA.HI.X.SX32 R65, R68, R3, 0x1, P5 ;  /* 0x0000000344417211 */ /* 0x004fe200028f0eff */
[----:B------:R-:W-:Y:S01]  /*5d30*/  VIADD R61, R62, UR4 ;  /* 0x000000043e3d7c36 */ /* 0x000fe20008000000 */
[----:B------:R-:W-:Y:S01]  /*5d40*/  ISETP.LT.AND P5, PT, R69, UR5, !P0 ;  /* 0x0000000545007c0c */ /* 0x000fe2000c7a1270 */
[----:B------:R-:W-:-:S02]  /*5d50*/  ULDC UR5, c[0x0][0x22c] ;  /* 0x00008b0000057ab9 */ /* 0x000fc40000000800 */
[----:B------:R2:W-:Y:S01]  /*5d60*/  @P4 STG.E.U16 desc[UR14][R64.64], R63 ;  /* 0x0000003f40004986 */ /* 0x0005e2000c10150e */
[----:B------:R-:W-:Y:S01]  /*5d70*/  ISETP.LT.AND P4, PT, R67, UR5, !P0 ;  /* 0x0000000543007c0c */ /* 0x000fe2000c781270 */
[C---:B------:R-:W-:Y:S01]  /*5d80*/  VIADD R68, R61.reuse, UR4 ;  /* 0x000000043d447c36 */ /* 0x040fe20008000000 */
[-C--:B------:R-:W-:Y:S01]  /*5d90*/  LEA.HI.X.SX32 R67, R62, R3.reuse, 0x1, P6 ;  /* 0x000000033e437211 */ /* 0x080fe200030f0eff */
[----:B------:R-:W-:Y:S01]  /*5da0*/  VIADD R62, R0, 0xc ;  /* 0x0000000c003e7836 */ /* 0x000fe20000000000 */
[C---:B------:R-:W-:Y:S01]  /*5db0*/  LEA R60, P6, R61.reuse, R2, 0x1 ;  /* 0x000000023d3c7211 */ /* 0x040fe200078c08ff */
[----:B------:R-:W-:Y:S01]  /*5dc0*/  ULDC UR5, c[0x0][0x22c] ;  /* 0x00008b0000057ab9 */ /* 0x000fe20000000800 */
[----:B------:R-:W-:Y:S02]  /*5dd0*/  VIADD R69, R68, UR4 ;  /* 0x0000000444457c36 */ /* 0x000fe40008000000 */
[----:B------:R-:W-:Y:S02]  /*5de0*/  LEA.HI.X.SX32 R61, R61, R3, 0x1, P6 ;  /* 0x000000033d3d7211 */ /* 0x000fe400030f0eff */
[----:B--2---:R-:W-:Y:S01]  /*5df0*/  PRMT R65, R63, 0x7632, R65 ;  /* 0x000076323f417816 */ /* 0x004fe20000000041 */
[----:B------:R-:W-:-:S04]  /*5e00*/  VIADD R63, R0, 0xd ;  /* 0x0000000d003f7836 */ /* 0x000fc80000000000 */
[----:B------:R2:W-:Y:S01]  /*5e10*/  @P2 STG.E.U16 desc[UR14][R66.64], R65 ;  /* 0x0000004142002986 */ /* 0x0005e2000c10150e */
[----:B------:R-:W-:Y:S01]  /*5e20*/  ISETP.LT.AND P2, PT, R62, UR5, !P0 ;  /* 0x000000053e007c0c */ /* 0x000fe2000c741270 */
[----:B------:R-:W-:Y:S01]  /*5e30*/  ULDC UR5, c[0x0][0x22c] ;  /* 0x00008b0000057ab9 */ /* 0x000fe20000000800 */
[CC--:B------:R-:W-:Y:S01]  /*5e40*/  LEA R62, P6, R68.reuse, R2.reuse, 0x1 ;  /* 0x00000002443e7211 */ /* 0x0c0fe200078c08ff */
[----:B------:R3:W-:Y:S01]  /*5e50*/  @P1 STG.E.U16 desc[UR14][R60.64], R56 ;  /* 0x000000383c001986 */ /* 0x0007e2000c10150e */
[----:B------:R-:W-:Y:S01]  /*5e60*/  ISETP.LT.AND P1, PT, R63, UR5, !P0 ;  /* 0x000000053f007c0c */ /* 0x000fe2000c721270 */
[----:B------:R-:W-:Y:S01]  /*5e70*/  ULDC UR5, c[0x0][0x22c] ;  /* 0x00008b0000057ab9 */ /* 0x000fe20000000800 */
[----:B------:R-:W-:Y:S02]  /*5e80*/  LEA.HI.X.SX32 R63, R68, R3, 0x1, P6 ;  /* 0x00000003443f7211 */ /* 0x000fe400030f0eff */
[----:B------:R-:W-:Y:S02]  /*5e90*/  LEA R64, P6, R69, R2, 0x1 ;  /* 0x0000000245407211 */ /* 0x000fe400078c08ff */
[----:B------:R-:W-:Y:S01]  /*5ea0*/  PRMT R68, R57, 0x7632, R68 ;  /* 0x0000763239447816 */ /* 0x000fe20000000044 */
[----:B--2---:R-:W-:Y:S01]  /*5eb0*/  VIADD R66, R0, 0xe ;  /* 0x0000000e00427836 */ /* 0x004fe20000000000 */
[----:B------:R-:W-:-:S02]  /*5ec0*/  PRMT R67, R56, 0x7632, R67 ;  /* 0x0000763238437816 */ /* 0x000fc40000000043 */
[CC--:B------:R-:W-:Y:S01]  /*5ed0*/  LEA.HI.X.SX32 R65, R69.reuse, R3.reuse, 0x1, P6 ;  /* 0x0000000345417211 */ /* 0x0c0fe200030f0eff */
[----:B------:R-:W-:Y:S02]  /*5ee0*/  VIADD R69, R69, UR4 ;  /* 0x0000000445457c36 */ /* 0x000fe40008000000 */
[----:B---3--:R-:W-:Y:S01]  /*5ef0*/  VIADD R61, R0, 0xf ;  /* 0x0000000f003d7836 */ /* 0x008fe20000000000 */
[----:B------:R2:W-:Y:S01]  /*5f00*/  @P3 STG.E.U16 desc[UR14][R62.64], R67 ;  /* 0x000000433e003986 */ /* 0x0005e2000c10150e */
[----:B------:R-:W-:Y:S01]  /*5f10*/  ISETP.LT.AND P3, PT, R66, UR5, !P0 ;  /* 0x0000000542007c0c */ /* 0x000fe2000c761270 */
[C---:B------:R-:W-:Y:S01]  /*5f20*/  VIADD R56, R69.reuse, UR4 ;  /* 0x0000000445387c36 */ /* 0x040fe20008000000 */
[-C--:B------:R-:W-:Y:S01]  /*5f30*/  LEA R60, P6, R69, R2.reuse, 0x1 ;  /* 0x00000002453c7211 */ /* 0x080fe200078c08ff */
[----:B------:R-:W-:Y:S01]  /*5f40*/  ULDC UR5, c[0x0][0x22c] ;  /* 0x00008b0000057ab9 */ /* 0x000fe20000000800 */
[----:B------:R3:W-:Y:S01]  /*5f50*/  @P5 STG.E.U16 desc[UR14][R64.64], R57 ;  /* 0x0000003940005986 */ /* 0x0007e2000c10150e */
[----:B------:R-:W-:Y:S01]  /*5f60*/  ISETP.LT.AND P5, PT, R61, UR5, !P0 ;  /* 0x000000053d007c0c */ /* 0x000fe2000c7a1270 */
[----:B------:R-:W-:Y:S01]  /*5f70*/  VIADD R66, R0, 0x10 ;  /* 0x0000001000427836 */ /* 0x000fe20000000000 */
[----:B------:R-:W-:Y:S01]  /*5f80*/  LEA.HI.X.SX32 R61, R69, R3, 0x1, P6 ;  /* 0x00000003453d7211 */ /* 0x000fe200030f0eff */
[----:B------:R-:W-:Y:S01]  /*5f90*/  ULDC UR5, c[0x0][0x22c] ;  /* 0x00008b0000057ab9 */ /* 0x000fe20000000800 */
[----:B--2---:R-:W-:-:S03]  /*5fa0*/  LEA R62, P6, R56, R2, 0x1 ;  /* 0x00000002383e7211 */ /* 0x004fc600078c08ff */
[----:B------:R2:W-:Y:S01]  /*5fb0*/  @P4 STG.E.U16 desc[UR14][R60.64], R68 ;  /* 0x000000443c004986 */ /* 0x0005e2000c10150e */
[----:B------:R-:W-:Y:S01]  /*5fc0*/  ISETP.LT.AND P4, PT, R66, UR5, !P0 ;  /* 0x0000000542007c0c */ /* 0x000fe2000c781270 */
[----:B------:R-:W-:Y:S01]  /*5fd0*/  ULDC UR5, c[0x0][0x22c] ;  /* 0x00008b0000057ab9 */ /* 0x000fe20000000800 */
[CC--:B------:R-:W-:Y:S01]  /*5fe0*/  LEA.HI.X.SX32 R63, R56.reuse, R3.reuse, 0x1, P6 ;  /* 0x00000003383f7211 */ /* 0x0c0fe200030f0eff */
[----:B---3--:R-:W-:Y:S02]  /*5ff0*/  VIADD R64, R56, UR4 ;  /* 0x0000000438407c36 */ /* 0x008fe40008000000 */
[----:B------:R-:W-:Y:S02]  /*6000*/  VIADD R65, R0, 0x11 ;  /* 0x0000001100417836 */ /* 0x000fe40000000000 */
[----:B------:R3:W-:Y:S01]  /*6010*/  @P2 STG.E.U16 desc[UR14][R62.64], R58 ;  /* 0x0000003a3e002986 */ /* 0x0007e2000c10150e */
[----:B------:R-:W-:Y:S02]  /*6020*/  LEA R56, P6, R64, R2, 0x1 ;  /* 0x0000000240387211 */ /* 0x000fe400078c08ff */
[----:B------:R-:W-:Y:S01]  /*6030*/  ISETP.LT.AND P2, PT, R65, UR5, !P0 ;  /* 0x0000000541007c0c */ /* 0x000fe2000c741270 */
[----:B------:R-:W-:Y:S01]  /*6040*/  VIADD R65, R0, 0x12 ;  /* 0x0000001200417836 */ /* 0x000fe20000000000 */
[C---:B------:R-:W-:Y:S01]  /*6050*/  LEA.HI.X.SX32 R57, R64.reuse, R3, 0x1, P6 ;  /* 0x0000000340397211 */ /* 0x040fe200030f0eff */
[----:B------:R-:W-:Y:S01]  /*6060*/  VIADD R64, R64, UR4 ;  /* 0x0000000440407c36 */ /* 0x000fe20008000000 */
[----:B--2---:R-:W-:Y:S01]  /*6070*/  PRMT R61, R58, 0x7632, R61 ;  /* 0x000076323a3d7816 */ /* 0x004fe2000000003d */
[----:B------:R-:W-:-:S04]  /*6080*/  ULDC UR5, c[0x0][0x22c] ;  /* 0x00008b0000057ab9 */ /* 0x000fc80000000800 */
[----:B------:R2:W-:Y:S01]  /*6090*/  @P1 STG.E.U16 desc[UR14][R56.64], R61 ;  /* 0x0000003d38001986 */ /* 0x0005e2000c10150e */
[C---:B------:R-:W-:Y:S01]  /*60a0*/  LEA R60, P1, R64.reuse, R2, 0x1 ;  /* 0x00000002403c7211 */ /* 0x040fe200078208ff */
[----:B---3--:R-:W-:Y:S02]  /*60b0*/  VIADD R58, R64, UR4 ;  /* 0x00000004403a7c36 */ /* 0x008fe40008000000 */
[----:B------:R-:W-:-:S03]  /*60c0*/  VIADD R63, R0, 0x13 ;  /* 0x00000013003f7836 */ /* 0x000fc60000000000 */
[-C--:B------:R-:W-:Y:S02]  /*60d0*/  LEA R62, P6, R58, R2.reuse, 0x1 ;  /* 0x000000023a3e7211 */ /* 0x080fe400078c08ff */
[-C--:B--2---:R-:W-:Y:S01]  /*60e0*/  LEA.HI.X.SX32 R61, R64, R3.reuse, 0x1, P1 ;  /* 0x00000003403d7211 */ /* 0x084fe200008f0eff */
[C---:B------:R-:W-:Y:S01]  /*60f0*/  VIADD R57, R58.reuse, UR4 ;  /* 0x000000043a397c36 */ /* 0x040fe20008000000 */
[----:B------:R-:W-:Y:S01]  /*6100*/  ISETP.LT.AND P1, PT, R65, UR5, !P0 ;  /* 0x0000000541007c0c */ /* 0x000fe2000c721270 */
[----:B------:R-:W-:Y:S02]  /*6110*/  ULDC UR5, c[0x0][0x22c] ;  /* 0x00008b0000057ab9 */ /* 0x000fe40000000800 */
[----:B------:R2:W-:Y:S01]  /*6120*/  @P3 STG.E.U16 desc[UR14][R60.64], R59 ;  /* 0x0000003b3c003986 */ /* 0x0005e2000c10150e */
[----:B------:R-:W-:Y:S01]  /*6130*/  ISETP.LT.AND P3, PT, R63, UR5, !P0 ;  /* 0x000000053f007c0c */ /* 0x000fe2000c761270 */
[C---:B------:R-:W-:Y:S01]  /*6140*/  VIADD R64, R57.reuse, UR4 ;  /* 0x0000000439407c36 */ /* 0x040fe20008000000 */
[----:B------:R-:W-:Y:S01]  /*6150*/  LEA.HI.X.SX32 R63, R58, R3, 0x1, P6 ;  /* 0x000000033a3f7211 */ /* 0x000fe200030f0eff */
[----:B------:R-:W-:Y:S01]  /*6160*/  VIADD R58, R0, 0x14 ;  /* 0x00000014003a7836 */ /* 0x000fe20000000000 */
[----:B------:R-:W-:Y:S01]  /*6170*/  LEA R56, P6, R57, R2, 0x1 ;  /* 0x0000000239387211 */ /* 0x000fe200078c08ff */
[----:B------:R-:W-:Y:S01]  /*6180*/  ULDC UR5, c[0x0][0x22c] ;  /* 0x00008b0000057ab9 */ /* 0x000fe20000000800 */
[----:B------:R-:W-:-:S02]  /*6190*/  VIADD R65, R64, UR4 ;  /* 0x0000000440417c36 */ /* 0x000fc40008000000 */
        /* <DEDUP_REMOVED lines=127> */
[----:B----4-:R3:W-:Y:S01]  /*6990*/  @P2 STG.E.U16 desc[UR14][R48.64], R16 ;  /* 0x0000001030002986 */ /* 0x0107e2000c10150e */
        /* <DEDUP_REMOVED lines=59> */
[----:B-----5:R3:W-:Y:S01]  /*6d50*/  @P5 STG.E.U16 desc[UR14][R16.64], R12 ;  /* 0x0000000c10005986 */ /* 0x0207e2000c10150e */
        /* <DEDUP_REMOVED lines=148> */
[----:B------:R-:W-:Y:S01]  /*76a0*/  LEA R4, P6, R12, R2, 0x1 ;  /* 0x000000020c047211 */ /* 0x000fe200078c08ff */
[C---:B------:R-:W-:Y:S01]  /*76b0*/  VIADD R15, R0.reuse, 0x7f ;  /* 0x0000007f000f7836 */ /* 0x040fe20000000000 */
[----:B------:R-:W-:Y:S01]  /*76c0*/  ISETP.LT.AND P5, PT, R13, UR5, !P0 ;  /* 0x000000050d007c0c */ /* 0x000fe2000c7a1270 */
[----:B------:R-:W-:Y:S01]  /*76d0*/  VIADD R13, R0, 0x42 ;  /* 0x00000042000d7836 */ /* 0x000fe20000000000 */
[C---:B------:R-:W-:Y:S01]  /*76e0*/  LEA.HI.X.SX32 R5, R12.reuse, R3, 0x1, P6 ;  /* 0x000000030c057211 */ /* 0x040fe200030f0eff */
[----:B------:R-:W-:Y:S01]  /*76f0*/  VIADD R12, R12, UR4 ;  /* 0x000000040c0c7c36 */ /* 0x000fe20008000000 */
[----:B--2---:R-:W-:Y:S01]  /*7700*/  PRMT R9, R6, 0x7632, R9 ;  /* 0x0000763206097816 */ /* 0x004fe20000000009 */
[----:B------:R-:W-:Y:S01]  /*7710*/  ULDC UR5, c[0x0][0x22c] ;  /* 0x00008b0000057ab9 */ /* 0x000fe20000000800 */
[----:B------:R-:W-:-:S03]  /*7720*/  VIADD R16, R0, 0x7e ;  /* 0x0000007e00107836 */ /* 0x000fc60000000000 */
        /* <DEDUP_REMOVED lines=27> */
[-C--:B------:R-:W-:Y:S01]  /*78e0*/  LEA.HI.X.SX32 R7, R12, R3.reuse, 0x1, P6 ;  /* 0x000000030c077211 */ /* 0x080fe200030f0eff */
[----:B------:R-:W-:Y:S01]  /*78f0*/  VIADD R12, R0, 0x48 ;  /* 0x00000048000c7836 */ /* 0x000fe20000000000 */
[C---:B------:R-:W-:Y:S02]  /*7900*/  LEA R8, P6, R13.reuse, R2, 0x1 ;  /* 0x000000020d087211 */ /* 0x040fe400078c08ff */
[----:B--2---:R-:W-:Y:S01]  /*7910*/  PRMT R11, R20, 0x7632, R11 ;  /* 0x00007632140b7816 */ /* 0x004fe2000000000b */
[----:B------:R-:W-:Y:S01]  /*7920*/  VIADD R10, R0, 0x46 ;  /* 0x00000046000a7836 */ /* 0x000fe20000000000 */
[C---:B------:R-:W-:Y:S01]  /*7930*/  LEA.HI.X.SX32 R9, R13.reuse, R3, 0x1, P6 ;  /* 0x000000030d097211 */ /* 0x040fe200030f0eff */
[----:B------:R-:W-:-:S02]  /*7940*/  VIADD R13, R13, UR4 ;  /* 0x000000040d0d7c36 */ /* 0x000fc40008000000 */
[----:B------:R2:W-:Y:S01]  /*7950*/  @P5 STG.E.U16 desc[UR14][R6.64], R11 ;  /* 0x0000000b06005986 */ /* 0x0005e2000c10150e */
[----:B---3--:R-:W-:Y:S01]  /*7960*/  VIADD R5, R0, 0x47 ;  /* 0x0000004700057836 */ /* 0x008fe20000000000 */
[----:B------:R-:W-:Y:S01]  /*7970*/  ISETP.LT.AND P5, PT, R10, UR5, !P0 ;  /* 0x000000050a007c0c */ /* 0x000fe2000c7a1270 */
[C---:B------:R-:W-:Y:S01]  /*7980*/  VIADD R10, R13.reuse, UR4 ;  /* 0x000000040d0a7c36 */ /* 0x040fe20008000000 */
[-C--:B------:R-:W-:Y:S01]  /*7990*/  LEA R4, P6, R13, R2.reuse, 0x1 ;  /* 0x000000020d047211 */ /* 0x080fe200078c08ff */
[----:B------:R-:W-:Y:S01]  /*79a0*/  ULDC UR5, c[0x0][0x22c] ;  /* 0x00008b0000057ab9 */ /* 0x000fe20000000800 */
[----:B------:R3:W-:Y:S01]  /*79b0*/  @P4 STG.E.U16 desc[UR14][R8.64], R21 ;  /* 0x0000001508004986 */ /* 0x0007e2000c10150e */
[----:B------:R-:W-:Y:S01]  /*79c0*/  ISETP.LT.AND P4, PT, R5, UR5, !P0 ;  /* 0x0000000505007c0c */ /* 0x000fe2000c781270 */
[----:B------:R-:W-:Y:S01]  /*79d0*/  ULDC UR5, c[0x0][0x22c] ;  /* 0x00008b0000057ab9 */ /* 0x000fe20000000800 */
[----:B------:R-:W-:Y:S02]  /*79e0*/  LEA.HI.X.SX32 R5, R13, R3, 0x1, P6 ;  /* 0x000000030d057211 */ /* 0x000fe400030f0eff */
[C---:B--2---:R-:W-:Y:S01]  /*79f0*/  LEA R6, P6, R10.reuse, R2, 0x1 ;  /* 0x000000020a067211 */ /* 0x044fe200078c08ff */
[----:B------:R-:W-:-:S03]  /*7a00*/  VIADD R11, R10, UR4 ;  /* 0x000000040a0b7c36 */ /* 0x000fc60008000000 */
[----:B------:R-:W-:Y:S01]  /*7a10*/  LEA.HI.X.SX32 R7, R10, R3, 0x1, P6 ;  /* 0x000000030a077211 */ /* 0x000fe200030f0eff */
[----:B------:R-:W-:Y:S01]  /*7a20*/  VIADD R10, R0, 0x49 ;  /* 0x00000049000a7836 */ /* 0x000fe20000000000 */
[----:B---3--:R-:W-:Y:S02]  /*7a30*/  PRMT R9, R21, 0x7632, R9 ;  /* 0x0000763215097816 */ /* 0x008fe40000000009 */
[----:B------:R-:W-:-:S03]  /*7a40*/  LEA R8, P6, R11, R2, 0x1 ;  /* 0x000000020b087211 */ /* 0x000fc600078c08ff */
[----:B------:R2:W-:Y:S01]  /*7a50*/  @P2 STG.E.U16 desc[UR14][R4.64], R9 ;  /* 0x0000000904002986 */ /* 0x0005e2000c10150e */
[----:B------:R-:W-:Y:S01]  /*7a60*/  ISETP.LT.AND P2, PT, R12, UR5, !P0 ;  /* 0x000000050c007c0c */ /* 0x000fe2000c741270 */
[----:B------:R-:W-:Y:S01]  /*7a70*/  ULDC UR5, c[0x0][0x22c] ;  /* 0x00008b0000057ab9 */ /* 0x000fe20000000800 */
[----:B------:R-:W-:Y:S01]  /*7a80*/  PRMT R12, R23, 0x7632, R12 ;  /* 0x00007632170c7816 */ /* 0x000fe2000000000c */
[----:B------:R3:W-:Y:S01]  /*7a90*/  @P1 STG.E.U16 desc[UR14][R6.64], R22 ;  /* 0x0000001606001986 */ /* 0x0007e2000c10150e */
[----:B------:R-:W-:Y:S01]  /*7aa0*/  ISETP.LT.AND P1, PT, R10, UR5, !P0 ;  /* 0x000000050a007c0c */ /* 0x000fe2000c721270 */
[----:B------:R-:W-:Y:S01]  /*7ab0*/  VIADD R10, R0, 0x4a ;  /* 0x0000004a000a7836 */ /* 0x000fe20000000000 */
[----:B------:R-:W-:Y:S01]  /*7ac0*/  ULDC UR5, c[0x0][0x22c] ;  /* 0x00008b0000057ab9 */ /* 0x000fe20000000800 */
[C---:B--2---:R-:W-:Y:S01]  /*7ad0*/  LEA.HI.X.SX32 R9, R11.reuse, R3, 0x1, P6 ;  /* 0x000000030b097211 */ /* 0x044fe200030f0eff */
[----:B------:R-:W-:Y:S01]  /*7ae0*/  VIADD R11, R11, UR4 ;  /* 0x000000040b0b7c36 */ /* 0x000fe20008000000 */
[----:B------:R-:W-:-:S03]  /*7af0*/  PRMT R5, R22, 0x7632, R5 ;  /* 0x0000763216057816 */ /* 0x000fc60000000005 */
[C---:B---3--:R-:W-:Y:S02]  /*7b00*/  VIADD R7, R11.reuse, UR4 ;  /* 0x000000040b077c36 */ /* 0x048fe40008000000 */
[----:B------:R2:W-:Y:S01]  /*7b10*/  @P3 STG.E.U16 desc[UR14][R8.64], R5 ;  /* 0x0000000508003986 */ /* 0x0005e2000c10150e */
[-C--:B------:R-:W-:Y:S02]  /*7b20*/  LEA R4, P3, R11, R2.reuse, 0x1 ;  /* 0x000000020b047211 */ /* 0x080fe400078608ff */
[----:B------:R-:W-:Y:S02]  /*7b30*/  LEA R6, P6, R7, R2, 0x1 ;  /* 0x0000000207067211 */ /* 0x000fe400078c08ff */
[-C--:B--2---:R-:W-:Y:S01]  /*7b40*/  LEA.HI.X.SX32 R5, R11, R3.reuse, 0x1, P3 ;  /* 0x000000030b057211 */ /* 0x084fe200018f0eff */
[C---:B------:R-:W-:Y:S01]  /*7b50*/  VIADD R9, R7.reuse, UR4 ;  /* 0x0000000407097c36 */ /* 0x040fe20008000000 */
[----:B------:R-:W-:Y:S01]  /*7b60*/  ISETP.LT.AND P3, PT, R10, UR5, !P0 ;  /* 0x000000050a007c0c */ /* 0x000fe2000c761270 */
[----:B------:R-:W-:Y:S01]  /*7b70*/  VIADD R10, R0, 0x4b ;  /* 0x0000004b000a7836 */ /* 0x000fe20000000000 */
[----:B------:R-:W-:Y:S01]  /*7b80*/  ULDC UR5, c[0x0][0x22c] ;  /* 0x00008b0000057ab9 */ /* 0x000fe20000000800 */
[----:B------:R2:W-:Y:S01]  /*7b90*/  @P5 STG.E.U16 desc[UR14][R4.64], R23 ;  /* 0x0000001704005986 */ /* 0x0005e2000c10150e */
[----:B------:R-:W-:-:S02]  /*7ba0*/  LEA.HI.X.SX32 R7, R7, R3, 0x1, P6 ;  /* 0x0000000307077211 */ /* 0x000fc400030f0eff */
[----:B------:R-:W-:Y:S01]  /*7bb0*/  ISETP.LT.AND P5, PT, R10, UR5, !P0 ;  /* 0x000000050a007c0c */ /* 0x000fe2000c7a1270 */
[----:B------:R-:W-:Y:S01]  /*7bc0*/  VIADD R10, R0, 0x4c ;  /* 0x0000004c000a7836 */ /* 0x000fe20000000000 */
[----:B------:R-:W-:Y:S01]  /*7bd0*/  ULDC UR5, c[0x0][0x22c] ;  /* 0x00008b0000057ab9 */ /* 0x000fe20000000800 */
[CC--:B------:R-:W-:Y:S01]  /*7be0*/  LEA R8, P6, R9.reuse, R2.reuse, 0x1 ;  /* 0x0000000209087211 */ /* 0x0c0fe200078c08ff */
[----:B------:R3:W-:Y:S02]  /*7bf0*/  @P4 STG.E.U16 desc[UR14][R6.64], R12 ;  /* 0x0000000c06004986 */ /* 0x0007e4000c10150e */
[----:B------:R-:W-:Y:S01]  /*7c00*/  ISETP.LT.AND P4, PT, R10, UR5, !P0 ;  /* 0x000000050a007c0c */ /* 0x000fe2000c781270 */
[C---:B------:R-:W-:Y:S01]  /*7c10*/  VIADD R10, R9.reuse, UR4 ;  /* 0x00000004090a7c36 */ /* 0x040fe20008000000 */
[-C--:B------:R-:W-:Y:S01]  /*7c20*/  LEA.HI.X.SX32 R9, R9, R3.reuse, 0x1, P6 ;  /* 0x0000000309097211 */ /* 0x080fe200030f0eff */
[----:B--2---:R-:W-:Y:S01]  /*7c30*/  VIADD R5, R0, 0x4d ;  /* 0x0000004d00057836 */ /* 0x004fe20000000000 */
[----:B------:R-:W-:Y:S01]  /*7c40*/  ULDC UR5, c[0x0][0x22c] ;  /* 0x00008b0000057ab9 */ /* 0x000fe20000000800 */
[C---:B------:R-:W-:Y:S01]  /*7c50*/  VIADD R11, R10.reuse, UR4 ;  /* 0x000000040a0b7c36 */ /* 0x040fe20008000000 */
[CC--:B------:R-:W-:Y:S01]  /*7c60*/  LEA R4, P6, R10.reuse, R2.reuse, 0x1 ;  /* 0x000000020a047211 */ /* 0x0c0fe200078c08ff */
[----:B------:R2:W-:Y:S01]  /*7c70*/  @P2 STG.E.U16 desc[UR14][R8.64], R24 ;  /* 0x0000001808002986 */ /* 0x0005e2000c10150e */
[----:B------:R-:W-:Y:S01]  /*7c80*/  ISETP.LT.AND P2, PT, R5, UR5, !P0 ;  /* 0x0000000505007c0c */ /* 0x000fe2000c741270 */
[----:B------:R-:W-:Y:S01]  /*7c90*/  ULDC UR5, c[0x0][0x22c] ;  /* 0x00008b0000057ab9 */ /* 0x000fe20000000800 */
[----:B------:R-:W-:Y:S01]  /*7ca0*/  LEA.HI.X.SX32 R5, R10, R3, 0x1, P6 ;  /* 0x000000030a057211 */ /* 0x000fe200030f0eff */
[----:B------:R-:W-:Y:S01]  /*7cb0*/  VIADD R10, R0, 0x4e ;  /* 0x0000004e000a7836 */ /* 0x000fe20000000000 */
[----:B---3--:R-:W-:-:S02]  /*7cc0*/  LEA R6, P6, R11, R2, 0x1 ;  /* 0x000000020b067211 */ /* 0x008fc400078c08ff */
[----:B------:R-:W-:Y:S02]  /*7cd0*/  PRMT R12, R24, 0x7632, R12 ;  /* 0x00007632180c7816 */ /* 0x000fe4000000000c */
[CC--:B------:R-:W-:Y:S01]  /*7ce0*/  LEA.HI.X.SX32 R7, R11.reuse, R3.reuse, 0x1, P6 ;  /* 0x000000030b077211 */ /* 0x0c0fe200030f0eff */
[----:B------:R-:W-:Y:S02]  /*7cf0*/  VIADD R11, R11, UR4 ;  /* 0x000000040b0b7c36 */ /* 0x000fe40008000000 */
[----:B--2---:R-:W-:Y:S01]  /*7d00*/  VIADD R9, R0, 0x4f ;  /* 0x0000004f00097836 */ /* 0x004fe20000000000 */
[----:B------:R2:W-:Y:S01]  /*7d10*/  @P1 STG.E.U16 desc[UR14][R4.64], R12 ;  /* 0x0000000c04001986 */ /* 0x0005e2000c10150e */
[----:B------:R-:W-:Y:S01]  /*7d20*/  ISETP.LT.AND P1, PT, R10, UR5, !P0 ;  /* 0x000000050a007c0c */ /* 0x000fe2000c721270 */
[----:B------:R-:W-:Y:S01]  /*7d30*/  ULDC UR5, c[0x0][0x22c] ;  /* 0x00008b0000057ab9 */ /* 0x000fe20000000800 */
[CC--:B------:R-:W-:Y:S01]  /*7d40*/  LEA R8, P6, R11.reuse, R2.reuse, 0x1 ;  /* 0x000000020b087211 */ /* 0x0c0fe200078c08ff */
[----:B------:R-:W-:Y:S01]  /*7d50*/  VIADD R10, R11, UR4 ;  /* 0x000000040b0a7c36 */ /* 0x000fe20008000000 */
[----:B------:R3:W-:Y:S01]  /*7d60*/  @P3 STG.E.U16 desc[UR14][R6.64], R25 ;  /* 0x0000001906003986 */ /* 0x0007e2000c10150e */
[----:B------:R-:W-:Y:S01]  /*7d70*/  ISETP.LT.AND P3, PT, R9, UR5, !P0 ;  /* 0x0000000509007c0c */ /* 0x000fe2000c761270 */
[----:B------:R-:W-:Y:S01]  /*7d80*/  ULDC UR5, c[0x0][0x22c] ;  /* 0x00008b0000057ab9 */ /* 0x000fe20000000800 */
[----:B------:R-:W-:Y:S01]  /*7d90*/  LEA.HI.X.SX32 R9, R11, R3, 0x1, P6 ;  /* 0x000000030b097211 */ /* 0x000fe200030f0eff */
[C---:B------:R-:W-:Y:S01]  /*7da0*/  VIADD R11, R10.reuse, UR4 ;  /* 0x000000040a0b7c36 */ /* 0x040fe20008000000 */
[----:B--2---:R-:W-:Y:S01]  /*7db0*/  LEA R4, P6, R10, R2, 0x1 ;  /* 0x000000020a047211 */ /* 0x004fe200078c08ff */
[----:B------:R-:W-:-:S03]  /*7dc0*/  VIADD R12, R0, 0x50 ;  /* 0x00000050000c7836 */ /* 0x000fc60000000000 */
[----:B------:R-:W-:Y:S01]  /*7dd0*/  LEA.HI.X.SX32 R5, R10, R3, 0x1, P6 ;  /* 0x000000030a057211 */ /* 0x000fe200030f0eff */
[----:B------:R-:W-:Y:S01]  /*7de0*/  VIADD R10, R0, 0x51 ;  /* 0x00000051000a7836 */ /* 0x000fe20000000000 */
[----:B---3--:R-:W-:Y:S02]  /*7df0*/  PRMT R7, R25, 0x7632, R7 ;  /* 0x0000763219077816 */ /* 0x008fe40000000007 */
[----:B------:R-:W-:Y:S01]  /*7e00*/  ISETP.LT.AND P6, PT, R12, UR5, !P0 ;  /* 0x000000050c007c0c */ /* 0x000fe2000c7c1270 */
[----:B------:R-:W-:Y:S01]  /*7e10*/  ULDC UR5, c[0x0][0x22c] ;  /* 0x00008b0000057ab9 */ /* 0x000fe20000000800 */
[----:B------:R-:W-:Y:S01]  /*7e20*/  VIADD R12, R0, 0x52 ;  /* 0x00000052000c7836 */ /* 0x000fe20000000000 */
[----:B------:R2:W-:Y:S01]  /*7e30*/  @P5 STG.E.U16 desc[UR14][R8.64], R7 ;  /* 0x0000000708005986 */ /* 0x0005e2000c10150e */
[----:B------:R-:W-:-:S03]  /*7e40*/  LEA R6, P5, R11, R2, 0x1 ;  /* 0x000000020b067211 */ /* 0x000fc600078a08ff */
[----:B------:R3:W-:Y:S01]  /*7e50*/  @P4 STG.E.U16 desc[UR14][R4.64], R26 ;  /* 0x0000001a04004986 */ /* 0x0007e2000c10150e */
[C---:B--2---:R-:W-:Y:S01]  /*7e60*/  LEA.HI.X.SX32 R7, R11.reuse, R3, 0x1, P5 ;  /* 0x000000030b077211 */ /* 0x044fe200028f0eff */
[----:B------:R-:W-:Y:S01]  /*7e70*/  VIADD R11, R11, UR4 ;  /* 0x000000040b0b7c36 */ /* 0x000fe20008000000 */
[----:B------:R-:W-:Y:S02]  /*7e80*/  PRMT R9, R26, 0x7632, R9 ;  /* 0x000076321a097816 */ /* 0x000fe40000000009 */
[----:B------:R-:W-:Y:S01]  /*7e90*/  ISETP.LT.AND P5, PT, R10, UR5, !P0 ;  /* 0x000000050a007c0c */ /* 0x000fe2000c7a1270 */
[C---:B------:R-:W-:Y:S01]  /*7ea0*/  VIADD R10, R11.reuse, UR4 ;  /* 0x000000040b0a7c36 */ /* 0x040fe20008000000 */
[----:B------:R-:W-:Y:S01]  /*7eb0*/  ULDC UR5, c[0x0][0x22c] ;  /* 0x00008b0000057ab9 */ /* 0x000fe20000000800 */
[----:B------:R2:W-:Y:S01]  /*7ec0*/  @P2 STG.E.U16 desc[UR14][R6.64], R9 ;  /* 0x0000000906002986 */ /* 0x0005e2000c10150e */
[-C--:B------:R-:W-:Y:S01]  /*7ed0*/  LEA R8, P2, R11, R2.reuse, 0x1 ;  /* 0x000000020b087211 */ /* 0x080fe200078408ff */
[----:B---3--:R-:W-:Y:S01]  /*7ee0*/  VIADD R5, R0, 0x53 ;  /* 0x0000005300057836 */ /* 0x008fe20000000000 */
[----:B------:R-:W-:-:S02]  /*7ef0*/  LEA R4, P4, R10, R2, 0x1 ;  /* 0x000000020a047211 */ /* 0x000fc400078808ff */
[-C--:B--2---:R-:W-:Y:S01]  /*7f00*/  LEA.HI.X.SX32 R9, R11, R3.reuse, 0x1, P2 ;  /* 0x000000030b097211 */ /* 0x084fe200010f0eff */
[----:B------:R-:W-:Y:S01]  /*7f10*/  VIADD R6, R0, 0x54 ;  /* 0x0000005400067836 */ /* 0x000fe20000000000 */
[----:B------:R-:W-:Y:S01]  /*7f20*/  ISETP.LT.AND P2, PT, R12, UR5, !P0 ;  /* 0x000000050c007c0c */ /* 0x000fe2000c741270 */
[----:B------:R-:W-:Y:S01]  /*7f30*/  ULDC UR5, c[0x0][0x22c] ;  /* 0x00008b0000057ab9 */ /* 0x000fe20000000800 */
[----:B------:R-:W-:Y:S01]  /*7f40*/  PRMT R7, R27, 0x7632, R7 ;  /* 0x000076321b077816 */ /* 0x000fe20000000007 */
[----:B------:R-:W-:Y:S01]  /*7f50*/  @P1 STG.E.U16 desc[UR14][R8.64], R27 ;  /* 0x0000001b08001986 */ /* 0x000fe2000c10150e */
[----:B------:R-:W-:Y:S01]  /*7f60*/  ISETP.LT.AND P1, PT, R5, UR5, !P0 ;  /* 0x0000000505007c0c */ /* 0x000fe2000c721270 */
[----:B------:R-:W-:Y:S01]  /*7f70*/  ULDC UR5, c[0x0][0x22c] ;  /* 0x00008b0000057ab9 */ /* 0x000fe20000000800 */
[C---:B------:R-:W-:Y:S01]  /*7f80*/  LEA.HI.X.SX32 R5, R10.reuse, R3, 0x1, P4 ;  /* 0x000000030a057211 */ /* 0x040fe200020f0eff */
[----:B------:R-:W-:Y:S01]  /*7f90*/  VIADD R10, R10, UR4 ;  /* 0x000000040a0a7c36 */ /* 0x000fe20008000000 */
[----:B------:R-:W-:Y:S01]  /*7fa0*/  ISETP.LT.AND P4, PT, R6, UR5, !P0 ;  /* 0x0000000506007c0c */ /* 0x000fe2000c781270 */
[----:B------:R-:W-:Y:S01]  /*7fb0*/  VIADD R12, R0, 0x55 ;  /* 0x00000055000c7836 */ /* 0x000fe20000000000 */
[----:B------:R-:W-:Y:S01]  /*7fc0*/  ULDC UR5, c[0x0][0x22c] ;  /* 0x00008b0000057ab9 */ /* 0x000fe20000000800 */
[----:B------:R2:W-:Y:S01]  /*7fd0*/  @P3 STG.E.U16 desc[UR14][R4.64], R7 ;  /* 0x0000000704003986 */ /* 0x0005e2000c10150e */
[C---:B------:R-:W-:Y:S01]  /*7fe0*/  LEA R6, P3, R10.reuse, R2, 0x1 ;  /* 0x000000020a067211 */ /* 0x040fe200078608ff */
[----:B------:R-:W-:Y:S01]  /*7ff0*/  VIADD R11, R10, UR4 ;  /* 0x000000040a0b7c36 */ /* 0x000fe20008000000 */
[----:B------:R-:W-:-:S02]  /*8000*/  ULDC UR4, c[0x0][0x248] ;  /* 0x0000920000047ab9 */ /* 0x000fc40000000800 */
[-C--:B--2---:R-:W-:Y:S01]  /*8010*/  LEA.HI.X.SX32 R7, R10, R3.reuse, 0x1, P3 ;  /* 0x000000030a077211 */ /* 0x084fe200018f0eff */
[C---:B------:R-:W-:Y:S01]  /*8020*/  VIADD R10, R11.reuse, UR4 ;  /* 0x000000040b0a7c36 */ /* 0x040fe20008000000 */
[CC--:B------:R-:W-:Y:S01]  /*8030*/  LEA R8, P3, R11.reuse, R2.reuse, 0x1 ;  /* 0x000000020b087211 */ /* 0x0c0fe200078608ff */
[----:B------:R-:W-:Y:S01]  /*8040*/  ULDC UR4, c[0x0][0x248] ;  /* 0x0000920000047ab9 */ /* 0x000fe20000000800 */
[----:B0-----:R-:W-:Y:S01]  /*8050*/  PRMT R5, R28, 0x7632, R5 ;  /* 0x000076321c057816 */ /* 0x001fe20000000005 */
[----:B------:R-:W-:Y:S01]  /*8060*/  @P6 STG.E.U16 desc[UR14][R6.64], R28 ;  /* 0x0000001c06006986 */ /* 0x000fe2000c10150e */
[----:B------:R-:W-:Y:S01]  /*8070*/  LEA.HI.X.SX32 R9, R11, R3, 0x1, P3 ;  /* 0x000000030b097211 */ /* 0x000fe200018f0eff */
[----:B------:R-:W-:Y:S01]  /*8080*/  VIADD R11, R0, 0x56 ;  /* 0x00000056000b7836 */ /* 0x000fe20000000000 */
[----:B------:R-:W-:Y:S02]  /*8090*/  LEA R4, P6, R10, R2, 0x1 ;  /* 0x000000020a047211 */ /* 0x000fe400078c08ff */
[----:B------:R-:W-:Y:S01]  /*80a0*/  ISETP.LT.AND P3, PT, R12, UR5, !P0 ;  /* 0x000000050c007c0c */ /* 0x000fe2000c761270 */
[----:B------:R0:W-:Y:S01]  /*80b0*/  @P5 STG.E.U16 desc[UR14][R8.64], R5 ;  /* 0x0000000508005986 */ /* 0x0001e2000c10150e */
[----:B------:R-:W-:Y:S01]  /*80c0*/  ULDC UR5, c[0x0][0x22c] ;  /* 0x00008b0000057ab9 */ /* 0x000fe20000000800 */
[----:B-1----:R-:W-:-:S02]  /*80d0*/  PRMT R12, R47, 0x7632, R12 ;  /* 0x000076322f0c7816 */ /* 0x002fc4000000000c */
[----:B------:R-:W-:Y:S01]  /*80e0*/  ISETP.LT.AND P5, PT, R11, UR5, !P0 ;  /* 0x000000050b007c0c */ /* 0x000fe2000c7a1270 */
[----:B------:R-:W-:Y:S01]  /*80f0*/  ULDC UR5, c[0x0][0x22c] ;  /* 0x00008b0000057ab9 */ /* 0x000fe20000000800 */
[C---:B0-----:R-:W-:Y:S01]  /*8100*/  LEA.HI.X.SX32 R5, R10.reuse, R3, 0x1, P6 ;  /* 0x000000030a057211 */ /* 0x041fe200030f0eff */
[----:B------:R-:W-:Y:S01]  /*8110*/  VIADD R10, R10, UR4 ;  /* 0x000000040a0a7c36 */ /* 0x000fe20008000000 */
[----:B------:R-:W-:Y:S01]  /*8120*/  ULDC UR4, c[0x0][0x248] ;  /* 0x0000920000047ab9 */ /* 0x000fe20000000800 */
[----:B------:R-:W-:Y:S01]  /*8130*/  VIADD R8, R0, 0x57 ;  /* 0x0000005700087836 */ /* 0x000fe20000000000 */
[----:B------:R-:W-:Y:S01]  /*8140*/  PRMT R9, R29, 0x7632, R9 ;  /* 0x000076321d097816 */ /* 0x000fe20000000009 */
[----:B------:R0:W-:Y:S01]  /*8150*/  @P2 STG.E.U16 desc[UR14][R4.64], R29 ;  /* 0x0000001d04002986 */ /* 0x0001e2000c10150e */
[C---:B------:R-:W-:Y:S01]  /*8160*/  LEA R6, P2, R10.reuse, R2, 0x1 ;  /* 0x000000020a067211 */ /* 0x040fe200078408ff */
[----:B------:R-:W-:Y:S01]  /*8170*/  VIADD R11, R10, UR4 ;  /* 0x000000040a0b7c36 */ /* 0x000fe20008000000 */
[----:B------:R-:W-:-:S02]  /*8180*/  ULDC UR4, c[0x0][0x22c] ;  /* 0x00008b0000047ab9 */ /* 0x000fc40000000800 */
[-C--:B------:R-:W-:Y:S01]  /*8190*/  LEA.HI.X.SX32 R7, R10, R3.reuse, 0x1, P2 ;  /* 0x000000030a077211 */ /* 0x080fe200010f0eff */
[----:B------:R-:W-:Y:S01]  /*81a0*/  VIADD R10, R0, 0x58 ;  /* 0x00000058000a7836 */ /* 0x000fe20000000000 */
[----:B------:R-:W-:Y:S01]  /*81b0*/  ISETP.LT.AND P2, PT, R8, UR5, !P0 ;  /* 0x0000000508007c0c */ /* 0x000fe2000c741270 */
[----:B------:R-:W-:Y:S01]  /*81c0*/  ULDC UR5, c[0x0][0x22c] ;  /* 0x00008b0000057ab9 */ /* 0x000fe20000000800 */
[CC--:B------:R-:W-:Y:S01]  /*81d0*/  LEA R8, P6, R11.reuse, R2.reuse, 0x1 ;  /* 0x000000020b087211 */ /* 0x0c0fe200078c08ff */
[----:B------:R1:W-:Y:S01]  /*81e0*/  @P1 STG.E.U16 desc[UR14][R6.64], R9 ;  /* 0x0000000906001986 */ /* 0x0003e2000c10150e */
[----:B------:R-:W-:Y:S01]  /*81f0*/  ISETP.LT.AND P1, PT, R10, UR4, !P0 ;  /* 0x000000040a007c0c */ /* 0x000fe2000c721270 */
[----:B------:R-:W-:Y:S01]  /*8200*/  ULDC UR4, c[0x0][0x248] ;  /* 0x0000920000047ab9 */ /* 0x000fe20000000800 */
[----:B0-----:R-:W-:Y:S01]  /*8210*/  VIADD R5, R0, 0x59 ;  /* 0x0000005900057836 */ /* 0x001fe20000000000 */
[C---:B-1----:R-:W-:Y:S01]  /*8220*/  LEA.HI.X.SX32 R9, R11.reuse, R3, 0x1, P6 ;  /* 0x000000030b097211 */ /* 0x042fe200030f0eff */
[----:B------:R-:W-:Y:S01]  /*8230*/  VIADD R11, R11, UR4 ;  /* 0x000000040b0b7c36 */ /* 0x000fe20008000000 */
[----:B------:R-:W-:Y:S01]  /*8240*/  ULDC UR4, c[0x0][0x22c] ;  /* 0x00008b0000047ab9 */ /* 0x000fe20000000800 */
[----:B------:R-:W-:Y:S01]  /*8250*/  PRMT R7, R30, 0x7632, R7 ;  /* 0x000076321e077816 */ /* 0x000fe20000000007 */
[----:B------:R-:W-:Y:S01]  /*8260*/  VIADD R6, R0, 0x5a ;  /* 0x0000005a00067836 */ /* 0x000fe20000000000 */
[----:B------:R0:W-:Y:S01]  /*8270*/  @P4 STG.E.U16 desc[UR14][R8.64], R30 ;  /* 0x0000001e08004986 */ /* 0x0001e2000c10150e */
[----:B------:R-:W-:-:S02]  /*8280*/  LEA R4, P6, R11, R2, 0x1 ;  /* 0x000000020b047211 */ /* 0x000fc400078c08ff */
[----:B------:R-:W-:Y:S01]  /*8290*/  ISETP.LT.AND P4, PT, R5, UR4, !P0 ;  /* 0x0000000405007c0c */ /* 0x000fe2000c781270 */
[----:B------:R-:W-:Y:S01]  /*82a0*/  ULDC UR4, c[0x0][0x248] ;  /* 0x0000920000047ab9 */ /* 0x000fe20000000800 */
[C---:B------:R-:W-:Y:S01]  /*82b0*/  LEA.HI.X.SX32 R5, R11.reuse, R3, 0x1, P6 ;  /* 0x000000030b057211 */ /* 0x040fe200030f0eff */
[----:B------:R-:W-:Y:S01]  /*82c0*/  VIADD R11, R11, UR4 ;  /* 0x000000040b0b7c36 */ /* 0x000fe20008000000 */
[----:B------:R-:W-:Y:S01]  /*82d0*/  ULDC UR4, c[0x0][0x248] ;  /* 0x0000920000047ab9 */ /* 0x000fe20000000800 */
[----:B------:R-:W-:Y:S01]  /*82e0*/  ISETP.LT.AND P6, PT, R6, UR5, !P0 ;  /* 0x0000000506007c0c */ /* 0x000fe2000c7c1270 */
[----:B------:R-:W-:Y:S01]  /*82f0*/  ULDC UR5, c[0x0][0x248] ;  /* 0x0000920000057ab9 */ /* 0x000fe20000000800 */
[----:B------:R1:W-:Y:S01]  /*8300*/  @P3 STG.E.U16 desc[UR14][R4.64], R7 ;  /* 0x0000000704003986 */ /* 0x0003e2000c10150e */
[C---:B------:R-:W-:Y:S01]  /*8310*/  LEA R6, P3, R11.reuse, R2, 0x1 ;  /* 0x000000020b067211 */ /* 0x040fe200078608ff */
[----:B0-----:R-:W-:Y:S01]  /*8320*/  VIADD R9, R11, UR4 ;  /* 0x000000040b097c36 */ /* 0x001fe20008000000 */
[----:B------:R-:W-:-:S03]  /*8330*/  ULDC UR4, c[0x0][0x22c] ;  /* 0x00008b0000047ab9 */ /* 0x000fc60000000800 */
[----:B------:R-:W-:Y:S01]  /*8340*/  VIADD R10, R9, UR5 ;  /* 0x00000005090a7c36 */ /* 0x000fe20008000000 */
[----:B------:R-:W-:Y:S01]  /*8350*/  ULDC UR5, c[0x0][0x22c] ;  /* 0x00008b0000057ab9 */ /* 0x000fe20000000800 */
[-C--:B-1----:R-:W-:Y:S01]  /*8360*/  LEA.HI.X.SX32 R7, R11, R3.reuse, 0x1, P3 ;  /* 0x000000030b077211 */ /* 0x082fe200018f0eff */
[C---:B------:R-:W-:Y:S01]  /*8370*/  VIADD R11, R0.reuse, 0x5b ;  /* 0x0000005b000b7836 */ /* 0x040fe20000000000 */
[-C--:B------:R-:W-:Y:S02]  /*8380*/  LEA R8, P3, R9, R2.reuse, 0x1 ;  /* 0x0000000209087211 */ /* 0x080fe400078608ff */
[----:B------:R-:W-:Y:S01]  /*8390*/  PRMT R5, R31, 0x7632, R5 ;  /* 0x000076321f057816 */ /* 0x000fe20000000005 */
[----:B------:R-:W-:Y:S01]  /*83a0*/  @P5 STG.E.U16 desc[UR14][R6.64], R31 ;  /* 0x0000001f06005986 */ /* 0x000fe2000c10150e */
[----:B------:R-:W-:Y:S02]  /*83b0*/  LEA.HI.X.SX32 R9, R9, R3, 0x1, P3 ;  /* 0x0000000309097211 */ /* 0x000fe400018f0eff */
[----:B------:R-:W-:Y:S01]  /*83c0*/  ISETP.LT.AND P5, PT, R11, UR4, !P0 ;  /* 0x000000040b007c0c */ /* 0x000fe2000c7a1270 */
[----:B------:R-:W-:Y:S01]  /*83d0*/  VIADD R11, R0, 0x5c ;  /* 0x0000005c000b7836 */ /* 0x000fe20000000000 */
[----:B------:R-:W-:Y:S01]  /*83e0*/  LEA R4, P3, R10, R2, 0x1 ;  /* 0x000000020a047211 */ /* 0x000fe200078608ff */
[----:B------:R0:W-:Y:S01]  /*83f0*/  @P2 STG.E.U16 desc[UR14][R8.64], R5 ;  /* 0x0000000508002986 */ /* 0x0001e2000c10150e */
[----:B------:R-:W-:-:S02]  /*8400*/  ULDC UR4, c[0x0][0x22c] ;  /* 0x00008b0000047ab9 */ /* 0x000fc40000000800 */
[----:B0-----:R-:W-:Y:S01]  /*8410*/  LEA.HI.X.SX32 R5, R10, R3, 0x1, P3 ;  /* 0x000000030a057211 */ /* 0x001fe200018f0eff */
[C---:B------:R-:W-:Y:S01]  /*8420*/  VIADD R8, R0.reuse, 0x5e ;  /* 0x0000005e00087836 */ /* 0x040fe20000000000 */
[----:B------:R-:W-:Y:S01]  /*8430*/  ISETP.LT.AND P3, PT, R11, UR4, !P0 ;  /* 0x000000040b007c0c */ /* 0x000fe2000c761270 */
[----:B------:R-:W-:Y:S01]  /*8440*/  ULDC UR4, c[0x0][0x248] ;  /* 0x0000920000047ab9 */ /* 0x000fe20000000800 */
[----:B------:R-:W-:Y:S01]  /*8450*/  VIADD R11, R0, 0x5d ;  /* 0x0000005d000b7836 */ /* 0x000fe20000000000 */
[----:B------:R0:W-:Y:S01]  /*8460*/  @P1 STG.E.U16 desc[UR14][R4.64], R32 ;  /* 0x0000002004001986 */ /* 0x0001e2000c10150e */
[----:B------:R-:W-:Y:S01]  /*8470*/  VIADD R10, R10, UR4 ;  /* 0x000000040a0a7c36 */ /* 0x000fe20008000000 */
[----:B------:R-:W-:Y:S02]  /*8480*/  ULDC UR4, c[0x0][0x22c] ;  /* 0x00008b0000047ab9 */ /* 0x000fe40000000800 */
[----:B------:R-:W-:Y:S01]  /*8490*/  ISETP.LT.AND P2, PT, R11, UR4, !P0 ;  /* 0x000000040b007c0c */ /* 0x000fe2000c741270 */
[----:B------:R-:W-:Y:S01]  /*84a0*/  ULDC UR4, c[0x0][0x248] ;  /* 0x0000920000047ab9 */ /* 0x000fe20000000800 */
[----:B------:R-:W-:Y:S01]  /*84b0*/  LEA R6, P1, R10, R2, 0x1 ;  /* 0x000000020a067211 */ /* 0x000fe200078208ff */
[----:B------:R-:W-:-:S03]  /*84c0*/  VIADD R11, R0, 0x5f ;  /* 0x0000005f000b7836 */ /* 0x000fc60000000000 */
[C---:B------:R-:W-:Y:S01]  /*84d0*/  LEA.HI.X.SX32 R7, R10.reuse, R3, 0x1, P1 ;  /* 0x000000030a077211 */ /* 0x040fe200008f0eff */
[----:B------:R-:W-:Y:S01]  /*84e0*/  VIADD R10, R10, UR4 ;  /* 0x000000040a0a7c36 */ /* 0x000fe20008000000 */
[----:B0-----:R-:W-:Y:S01]  /*84f0*/  PRMT R5, R32, 0x7632, R5 ;  /* 0x0000763220057816 */ /* 0x001fe20000000005 */
[----:B------:R-:W-:Y:S01]  /*8500*/  ULDC UR4, c[0x0][0x248] ;  /* 0x0000920000047ab9 */ /* 0x000fe20000000800 */
[----:B------:R-:W-:Y:S01]  /*8510*/  ISETP.LT.AND P1, PT, R8, UR5, !P0 ;  /* 0x0000000508007c0c */ /* 0x000fe2000c721270 */
[C---:B------:R-:W-:Y:S01]  /*8520*/  VIADD R9, R10.reuse, UR4 ;  /* 0x000000040a097c36 */ /* 0x040fe20008000000 */
[----:B------:R-:W-:Y:S01]  /*8530*/  ULDC UR4, c[0x0][0x248] ;  /* 0x0000920000047ab9 */ /* 0x000fe20000000800 */
[----:B------:R0:W-:Y:S01]  /*8540*/  @P4 STG.E.U16 desc[UR14][R6.64], R5 ;  /* 0x0000000506004986 */ /* 0x0001e2000c10150e */
[----:B------:R-:W-:Y:S01]  /*8550*/  LEA R4, P4, R10, R2, 0x1 ;  /* 0x000000020a047211 */ /* 0x000fe200078808ff */
[----:B------:R-:W-:-:S03]  /*8560*/  ULDC UR5, c[0x0][0x22c] ;  /* 0x00008b0000057ab9 */ /* 0x000fc60000000800 */
[-C--:B0-----:R-:W-:Y:S01]  /*8570*/  LEA.HI.X.SX32 R5, R10, R3.reuse, 0x1, P4 ;  /* 0x000000030a057211 */ /* 0x081fe200020f0eff */
[C---:B------:R-:W-:Y:S01]  /*8580*/  VIADD R10, R9.reuse, UR4 ;  /* 0x00000004090a7c36 */ /* 0x040fe20008000000 */
[-C--:B------:R-:W-:Y:S01]  /*8590*/  LEA R8, P4, R9, R2.reuse, 0x1 ;  /* 0x0000000209087211 */ /* 0x080fe200078808ff */
[----:B------:R-:W-:Y:S01]  /*85a0*/  ULDC UR4, c[0x0][0x248] ;  /* 0x0000920000047ab9 */ /* 0x000fe20000000800 */
[----:B------:R-:W-:Y:S01]  /*85b0*/  PRMT R7, R33, 0x7632, R7 ;  /* 0x0000763221077816 */ /* 0x000fe20000000007 */
[----:B------:R-:W-:Y:S01]  /*85c0*/  @P6 STG.E.U16 desc[UR14][R4.64], R33 ;  /* 0x0000002104006986 */ /* 0x000fe2000c10150e */
[-C--:B------:R-:W-:Y:S02]  /*85d0*/  LEA.HI.X.SX32 R9, R9, R3.reuse, 0x1, P4 ;  /* 0x0000000309097211 */ /* 0x080fe400020f0eff */
[-C--:B------:R-:W-:Y:S02]  /*85e0*/  LEA R6, P6, R10, R2.reuse, 0x1 ;  /* 0x000000020a067211 */ /* 0x080fe400078c08ff */
[----:B------:R-:W-:Y:S01]  /*85f0*/  ISETP.LT.AND P4, PT, R11, UR5, !P0 ;  /* 0x000000050b007c0c */ /* 0x000fe2000c781270 */
[----:B------:R0:W-:Y:S01]  /*8600*/  @P5 STG.E.U16 desc[UR14][R8.64], R7 ;  /* 0x0000000708005986 */ /* 0x0001e2000c10150e */
[----:B------:R-:W-:Y:S01]  /*8610*/  VIADD R11, R0, 0x60 ;  /* 0x00000060000b7836 */ /* 0x000fe20000000000 */
[----:B------:R-:W-:Y:S01]  /*8620*/  ULDC UR5, c[0x0][0x22c] ;  /* 0x00008b0000057ab9 */ /* 0x000fe20000000800 */
[CC--:B0-----:R-:W-:Y:S01]  /*8630*/  LEA.HI.X.SX32 R7, R10.reuse, R3.reuse, 0x1, P6 ;  /* 0x000000030a077211 */ /* 0x0c1fe200030f0eff */
[----:B------:R-:W-:Y:S01]  /*8640*/  VIADD R10, R10, UR4 ;  /* 0x000000040a0a7c36 */ /* 0x000fe20008000000 */
[----:B------:R-:W-:Y:S01]  /*8650*/  ULDC UR4, c[0x0][0x248] ;  /* 0x0000920000047ab9 */ /* 0x000fe20000000800 */
[----:B------:R-:W-:Y:S01]  /*8660*/  ISETP.LT.AND P6, PT, R11, UR5, !P0 ;  /* 0x000000050b007c0c */ /* 0x000fe2000c7c1270 */
[----:B------:R-:W-:Y:S01]  /*8670*/  VIADD R8, R0, 0x61 ;  /* 0x0000006100087836 */ /* 0x000fe20000000000 */
[----:B------:R0:W-:Y:S01]  /*8680*/  @P3 STG.E.U16 desc[UR14][R6.64], R34 ;  /* 0x0000002206003986 */ /* 0x0001e2000c10150e */
[CC--:B------:R-:W-:Y:S01]  /*8690*/  LEA R4, P3, R10.reuse, R2.reuse, 0x1 ;  /* 0x000000020a047211 */ /* 0x0c0fe200078608ff */
[----:B------:R-:W-:Y:S01]  /*86a0*/  VIADD R11, R10, UR4 ;  /* 0x000000040a0b7c36 */ /* 0x000fe20008000000 */
[----:B------:R-:W-:Y:S01]  /*86b0*/  ULDC UR5, c[0x0][0x22c] ;  /* 0x00008b0000057ab9 */ /* 0x000fe20000000800 */
[----:B------:R-:W-:Y:S01]  /*86c0*/  PRMT R9, R34, 0x7632, R9 ;  /* 0x0000763222097816 */ /* 0x000fe20000000009 */
[----:B------:R-:W-:Y:S01]  /*86d0*/  ULDC UR4, c[0x0][0x22c] ;  /* 0x00008b0000047ab9 */ /* 0x000fe20000000800 */
[----:B------:R-:W-:Y:S01]  /*86e0*/  LEA.HI.X.SX32 R5, R10, R3, 0x1, P3 ;  /* 0x000000030a057211 */ /* 0x000fe200018f0eff */
[----:B------:R-:W-:Y:S01]  /*86f0*/  VIADD R10, R0, 0x62 ;  /* 0x00000062000a7836 */ /* 0x000fe20000000000 */
[----:B------:R-:W-:Y:S01]  /*8700*/  ISETP.LT.AND P5, PT, R8, UR5, !P0 ;  /* 0x0000000508007c0c */ /* 0x000fe2000c7a1270 */
[----:B------:R-:W-:Y:S01]  /*8710*/  ULDC UR5, c[0x0][0x22c] ;  /* 0x00008b0000057ab9 */ /* 0x000fe20000000800 */
[----:B------:R-:W-:Y:S01]  /*8720*/  LEA R8, P3, R11, R2, 0x1 ;  /* 0x000000020b087211 */ /* 0x000fe200078608ff */
[----:B------:R1:W-:Y:S01]  /*8730*/  @P2 STG.E.U16 desc[UR14][R4.64], R9 ;  /* 0x0000000904002986 */ /* 0x0003e2000c10150e */
[----:B0-----:R-:W-:-:S02]  /*8740*/  VIADD R7, R0, 0x63 ;  /* 0x0000006300077836 */ /* 0x001fc40000000000 */
[----:B-1----:R-:W-:Y:S01]  /*8750*/  LEA.HI.X.SX32 R9, R11, R3, 0x1, P3 ;  /* 0x000000030b097211 */ /* 0x002fe200018f0eff */
[----:B------:R-:W-:Y:S01]  /*8760*/  VIADD R4, R0, 0x64 ;  /* 0x0000006400047836 */ /* 0x000fe20000000000 */
[----:B------:R-:W-:Y:S01]  /*8770*/  ISETP.LT.AND P3, PT, R10, UR4, !P0 ;  /* 0x000000040a007c0c */ /* 0x000fe2000c761270 */
[----:B------:R-:W-:Y:S01]  /*8780*/  ULDC UR4, c[0x0][0x248] ;  /* 0x0000920000047ab9 */ /* 0x000fe20000000800 */
[----:B------:R-:W-:Y:S01]  /*8790*/  PRMT R5, R35, 0x7632, R5 ;  /* 0x0000763223057816 */ /* 0x000fe20000000005 */
[----:B------:R-:W-:Y:S01]  /*87a0*/  VIADD R11, R11, UR4 ;  /* 0x000000040b0b7c36 */ /* 0x000fe20008000000 */
[----:B------:R0:W-:Y:S01]  /*87b0*/  @P1 STG.E.U16 desc[UR14][R8.64], R35 ;  /* 0x0000002308001986 */ /* 0x0001e2000c10150e */
[----:B------:R-:W-:Y:S02]  /*87c0*/  ULDC UR4, c[0x0][0x22c] ;  /* 0x00008b0000047ab9 */ /* 0x000fe40000000800 */
[----:B------:R-:W-:Y:S01]  /*87d0*/  ISETP.LT.AND P2, PT, R7, UR4, !P0 ;  /* 0x0000000407007c0c */ /* 0x000fe2000c741270 */
[----:B------:R-:W-:Y:S01]  /*87e0*/  ULDC UR4, c[0x0][0x248] ;  /* 0x0000920000047ab9 */ /* 0x000fe20000000800 */
[----:B------:R-:W-:-:S04]  /*87f0*/  LEA R6, P1, R11, R2, 0x1 ;  /* 0x000000020b067211 */ /* 0x000fc800078208ff */
        /* <DEDUP_REMOVED lines=12> */
[----:B------:R-:W-:Y:S01]  /*88c0*/  VIADD R11, R0, 0x65 ;  /* 0x00000065000b7836 */ /* 0x000fe20000000000 */
[CC--:B------:R-:W-:Y:S02]  /*88d0*/  LEA R8, P4, R9.reuse, R2.reuse, 0x1 ;  /* 0x0000000209087211 */ /* 0x0c0fe400078808ff */
[----:B------:R-:W-:Y:S01]  /*88e0*/  PRMT R7, R36, 0x7632, R7 ;  /* 0x0000763224077816 */ /* 0x000fe20000000007 */
[----:B------:R-:W-:Y:S01]  /*88f0*/  @P6 STG.E.U16 desc[UR14][R4.64], R36 ;  /* 0x0000002404006986 */ /* 0x000fe2000c10150e */
[----:B------:R-:W-:Y:S02]  /*8900*/  LEA.HI.X.SX32 R9, R9, R3, 0x1, P4 ;  /* 0x0000000309097211 */ /* 0x000fe400020f0eff */
[----:B------:R-:W-:-:S02]  /*8910*/  LEA R6, P6, R10, R2, 0x1 ;  /* 0x000000020a067211 */ /* 0x000fc400078c08ff */
        /* <DEDUP_REMOVED lines=11> */
[C---:B------:R-:W-:Y:S01]  /*89d0*/  VIADD R11, R10.reuse, UR4 ;  /* 0x000000040a0b7c36 */ /* 0x040fe20008000000 */
        /* <DEDUP_REMOVED lines=10> */
[C---:B-1----:R-:W-:Y:S01]  /*8a80*/  LEA.HI.X.SX32 R9, R11.reuse, R3, 0x1, P3 ;  /* 0x000000030b097211 */ /* 0x042fe200018f0eff */
        /* <DEDUP_REMOVED lines=23> */
[-C--:B------:R-:W-:Y:S02]  /*8c00*/  LEA R8, P4, R9, R2.reuse, 0x1 ;  /* 0x0000000209087211 */ /* 0x080fe400078808ff */
        /* <DEDUP_REMOVED lines=16> */
[----:B------:R-:W-:Y:S01]  /*8d10*/  PRMT R9, R40, 0x7632, R9 ;  /* 0x0000763228097816 */ /* 0x000fe20000000009 */
[----:B------:R-:W-:Y:S01]  /*8d20*/  ULDC UR5, c[0x0][0x22c] ;  /* 0x00008b0000057ab9 */ /* 0x000fe20000000800 */
        /* <DEDUP_REMOVED lines=8> */
[C---:B0-----:R-:W-:Y:S01]  /*8db0*/  VIADD R7, R0.reuse, 0x6f ;  /* 0x0000006f00077836 */ /* 0x041fe20000000000 */
[----:B------:R-:W-:Y:S01]  /*8dc0*/  ULDC UR5, c[0x0][0x22c] ;  /* 0x00008b0000057ab9 */ /* 0x000fe20000000800 */
        /* <DEDUP_REMOVED lines=24> */
[----:B------:R0:W-:Y:S01]  /*8f50*/  @P6 STG.E.U16 desc[UR14][R4.64], R42 ;  /* 0x0000002a04006986 */ /* 0x0001e2000c10150e */
[----:B------:R-:W-:Y:S02]  /*8f60*/  LEA.HI.X.SX32 R9, R9, R3, 0x1, P4 ;  /* 0x0000000309097211 */ /* 0x000fe400020f0eff */
[----:B------:R-:W-:-:S02]  /*8f70*/  LEA R6, P4, R10, R2, 0x1 ;  /* 0x000000020a067211 */ /* 0x000fc400078808ff */
[----:B------:R-:W-:Y:S01]  /*8f80*/  ISETP.LT.AND P6, PT, R11, UR5, !P0 ;  /* 0x000000050b007c0c */ /* 0x000fe2000c7c1270 */
[----:B------:R1:W-:Y:S01]  /*8f90*/  @P3 STG.E.U16 desc[UR14][R8.64], R7 ;  /* 0x0000000708003986 */ /* 0x0003e2000c10150e */
[C---:B------:R-:W-:Y:S01]  /*8fa0*/  VIADD R11, R0.reuse, 0x72 ;  /* 0x00000072000b7836 */ /* 0x040fe20000000000 */
[----:B------:R-:W-:Y:S01]  /*8fb0*/  ULDC UR5, c[0x0][0x22c] ;  /* 0x00008b0000057ab9 */ /* 0x000fe20000000800 */
[----:B0-----:R-:W-:-:S03]  /*8fc0*/  VIADD R5, R0, 0x73 ;  /* 0x0000007300057836 */ /* 0x001fc60000000000 */
[----:B------:R-:W-:Y:S01]  /*8fd0*/  ISETP.LT.AND P3, PT, R11, UR5, !P0 ;  /* 0x000000050b007c0c */ /* 0x000fe2000c761270 */
[----:B------:R-:W-:Y:S01]  /*8fe0*/  ULDC UR5, c[0x0][0x22c] ;  /* 0x00008b0000057ab9 */ /* 0x000fe20000000800 */
[----:B------:R-:W-:Y:S01]  /*8ff0*/  VIADD R11, R0, 0x76 ;  /* 0x00000076000b7836 */ /* 0x000fe20000000000 */
[CC--:B-1----:R-:W-:Y:S01]  /*9000*/  LEA.HI.X.SX32 R7, R10.reuse, R3.reuse, 0x1, P4 ;  /* 0x000000030a077211 */ /* 0x0c2fe200020f0eff */
[----:B------:R-:W-:Y:S01]  /*9010*/  VIADD R10, R10, UR4 ;  /* 0x000000040a0a7c36 */ /* 0x000fe20008000000 */
[----:B------:R-:W-:Y:S01]  /*9020*/  ULDC UR4, c[0x0][0x248] ;  /* 0x0000920000047ab9 */ /* 0x000fe20000000800 */
[----:B------:R-:W-:Y:S02]  /*9030*/  VIADD R9, R0, 0x74 ;  /* 0x0000007400097836 */ /* 0x000fe40000000000 */
[----:B------:R0:W-:Y:S01]  /*9040*/  @P2 STG.E.U16 desc[UR14][R6.64], R43 ;  /* 0x0000002b06002986 */ /* 0x0001e2000c10150e */
[C---:B------:R-:W-:Y:S01]  /*9050*/  LEA R4, P4, R10.reuse, R2, 0x1 ;  /* 0x000000020a047211 */ /* 0x040fe200078808ff */
[C---:B------:R-:W-:Y:S01]  /*9060*/  VIADD R8, R10.reuse, UR4 ;  /* 0x000000040a087c36 */ /* 0x040fe20008000000 */
[----:B------:R-:W-:Y:S01]  /*9070*/  ISETP.LT.AND P2, PT, R5, UR5, !P0 ;  /* 0x0000000505007c0c */ /* 0x000fe2000c741270 */
[----:B------:R-:W-:Y:S01]  /*9080*/  ULDC UR4, c[0x0][0x22c] ;  /* 0x00008b0000047ab9 */ /* 0x000fe20000000800 */
[----:B------:R-:W-:Y:S01]  /*9090*/  LEA.HI.X.SX32 R5, R10, R3, 0x1, P4 ;  /* 0x000000030a057211 */ /* 0x000fe200020f0eff */
[----:B------:R-:W-:Y:S01]  /*90a0*/  ULDC UR5, c[0x0][0x22c] ;  /* 0x00008b0000057ab9 */ /* 0x000fe20000000800 */
[----:B0-----:R-:W-:-:S02]  /*90b0*/  PRMT R7, R43, 0x7632, R7 ;  /* 0x000076322b077816 */ /* 0x001fc40000000007 */
[----:B------:R-:W-:-:S03]  /*90c0*/  LEA R6, P4, R8, R2, 0x1 ;  /* 0x0000000208067211 */ /* 0x000fc600078808ff */
[----:B------:R0:W-:Y:S01]  /*90d0*/  @P1 STG.E.U16 desc[UR14][R4.64], R7 ;  /* 0x0000000704001986 */ /* 0x0001e2000c10150e */
[----:B------:R-:W-:Y:S01]  /*90e0*/  ISETP.LT.AND P1, PT, R9, UR4, !P0 ;  /* 0x0000000409007c0c */ /* 0x000fe2000c721270 */
[----:B------:R-:W-:Y:S01]  /*90f0*/  VIADD R9, R0, 0x75 ;  /* 0x0000007500097836 */ /* 0x000fe20000000000 */
[----:B------:R-:W-:Y:S01]  /*9100*/  ULDC UR4, c[0x0][0x248] ;  /* 0x0000920000047ab9 */ /* 0x000fe20000000800 */
[----:B0-----:R-:W-:-:S03]  /*9110*/  LEA.HI.X.SX32 R7, R8, R3, 0x1, P4 ;  /* 0x0000000308077211 */ /* 0x001fc600020f0eff */
[----:B------:R-:W-:Y:S01]  /*9120*/  ISETP.LT.AND P4, PT, R9, UR5, !P0 ;  /* 0x0000000509007c0c */ /* 0x000fe2000c781270 */
[----:B------:R-:W-:Y:S01]  /*9130*/  VIADD R9, R8, UR4 ;  /* 0x0000000408097c36 */ /* 0x000fe20008000000 */
[----:B------:R-:W-:Y:S01]  /*9140*/  ULDC UR4, c[0x0][0x248] ;  /* 0x0000920000047ab9 */ /* 0x000fe20000000800 */
[----:B------:R0:W-:Y:S01]  /*9150*/  @P5 STG.E.U16 desc[UR14][R6.64], R44 ;  /* 0x0000002c06005986 */ /* 0x0001e2000c10150e */
[----:B------:R-:W-:Y:S01]  /*9160*/  ULDC UR5, c[0x0][0x22c] ;  /* 0x00008b0000057ab9 */ /* 0x000fe20000000800 */
[C---:B------:R-:W-:Y:S01]  /*9170*/  VIADD R5, R9.reuse, UR4 ;  /* 0x0000000409057c36 */ /* 0x040fe20008000000 */
[-C--:B------:R-:W-:Y:S01]  /*9180*/  LEA R8, P5, R9, R2.reuse, 0x1 ;  /* 0x0000000209087211 */ /* 0x080fe200078a08ff */
[----:B------:R-:W-:Y:S02]  /*9190*/  ULDC UR4, c[0x0][0x248] ;  /* 0x0000920000047ab9 */ /* 0x000fe40000000800 */
[----:B------:R-:W-:Y:S01]  /*91a0*/  VIADD R10, R5, UR4 ;  /* 0x00000004050a7c36 */ /* 0x000fe20008000000 */
[----:B------:R-:W-:Y:S01]  /*91b0*/  LEA.HI.X.SX32 R9, R9, R3, 0x1, P5 ;  /* 0x0000000309097211 */ /* 0x000fe200028f0eff */
[----:B------:R-:W-:Y:S01]  /*91c0*/  ULDC UR4, c[0x0][0x248] ;  /* 0x0000920000047ab9 */ /* 0x000fe20000000800 */
[----:B------:R-:W-:-:S02]  /*91d0*/  LEA R4, P5, R5, R2, 0x1 ;  /* 0x0000000205047211 */ /* 0x000fc400078a08ff */
[----:B0-----:R-:W-:Y:S02]  /*91e0*/  PRMT R7, R44, 0x7632, R7 ;  /* 0x000076322c077816 */ /* 0x001fe40000000007 */
[-C--:B------:R-:W-:Y:S02]  /*91f0*/  LEA.HI.X.SX32 R5, R5, R3.reuse, 0x1, P5 ;  /* 0x0000000305057211 */ /* 0x080fe400028f0eff */
[-C--:B------:R-:W-:Y:S01]  /*9200*/  LEA R6, P5, R10, R2.reuse, 0x1 ;  /* 0x000000020a067211 */ /* 0x080fe200078a08ff */
[----:B------:R0:W-:Y:S01]  /*9210*/  @P6 STG.E.U16 desc[UR14][R8.64], R7 ;  /* 0x0000000708006986 */ /* 0x0001e2000c10150e */
[----:B------:R-:W-:Y:S01]  /*9220*/  ISETP.LT.AND P6, PT, R11, UR5, !P0 ;  /* 0x000000050b007c0c */ /* 0x000fe2000c7c1270 */
[C---:B------:R-:W-:Y:S01]  /*9230*/  VIADD R11, R0.reuse, 0x77 ;  /* 0x00000077000b7836 */ /* 0x040fe20000000000 */
[----:B------:R-:W-:Y:S01]  /*9240*/  ULDC UR5, c[0x0][0x22c] ;  /* 0x00008b0000057ab9 */ /* 0x000fe20000000800 */
[----:B------:R1:W-:Y:S03]  /*9250*/  @P3 STG.E.U16 desc[UR14][R4.64], R45 ;  /* 0x0000002d04003986 */ /* 0x0003e6000c10150e */
[----:B------:R-:W-:Y:S01]  /*9260*/  ISETP.LT.AND P3, PT, R11, UR5, !P0 ;  /* 0x000000050b007c0c */ /* 0x000fe2000c761270 */
[----:B------:R-:W-:Y:S01]  /*9270*/  ULDC UR5, c[0x0][0x22c] ;  /* 0x00008b0000057ab9 */ /* 0x000fe20000000800 */
[----:B------:R-:W-:Y:S01]  /*9280*/  VIADD R11, R0, 0x7c ;  /* 0x0000007c000b7836 */ /* 0x000fe20000000000 */
[C---:B0-----:R-:W-:Y:S01]  /*9290*/  LEA.HI.X.SX32 R7, R10.reuse, R3, 0x1, P5 ;  /* 0x000000030a077211 */ /* 0x041fe200028f0eff */
[----:B------:R-:W-:Y:S01]  /*92a0*/  VIADD R10, R10, UR4 ;  /* 0x000000040a0a7c36 */ /* 0x000fe20008000000 */
[----:B------:R-:W-:Y:S01]  /*92b0*/  ULDC UR4, c[0x0][0x248] ;  /* 0x0000920000047ab9 */ /* 0x000fe20000000800 */
[C---:B------:R-:W-:Y:S01]  /*92c0*/  VIADD R8, R0.reuse, 0x78 ;  /* 0x0000007800087836 */ /* 0x040fe20000000000 */
[----:B-1----:R-:W-:Y:S01]  /*92d0*/  PRMT R5, R45, 0x7632, R5 ;  /* 0x000076322d057816 */ /* 0x002fe20000000005 */
[----:B------:R-:W-:Y:S01]  /*92e0*/  VIADD R9, R0, 0x79 ;  /* 0x0000007900097836 */ /* 0x000fe20000000000 */
[----:B------:R-:W-:-:S03]  /*92f0*/  LEA R4, P5, R10, R2, 0x1 ;  /* 0x000000020a047211 */ /* 0x000fc600078a08ff */
[----:B------:R0:W-:Y:S01]  /*9300*/  @P2 STG.E.U16 desc[UR14][R6.64], R5 ;  /* 0x0000000506002986 */ /* 0x0001e2000c10150e */
[----:B------:R-:W-:Y:S01]  /*9310*/  ISETP.LT.AND P2, PT, R8, UR5, !P0 ;  /* 0x0000000508007c0c */ /* 0x000fe2000c741270 */
[C---:B------:R-:W-:Y:S01]  /*9320*/  VIADD R8, R10.reuse, UR4 ;  /* 0x000000040a087c36 */ /* 0x040fe20008000000 */
[----:B------:R-:W-:Y:S01]  /*9330*/  ULDC UR4, c[0x0][0x22c] ;  /* 0x00008b0000047ab9 */ /* 0x000fe20000000800 */
[----:B------:R-:W-:Y:S01]  /*9340*/  ULDC UR5, c[0x0][0x22c] ;  /* 0x00008b0000057ab9 */ /* 0x000fe20000000800 */
[----:B0-----:R-:W-:Y:S02]  /*9350*/  LEA.HI.X.SX32 R5, R10, R3, 0x1, P5 ;  /* 0x000000030a057211 */ /* 0x001fe400028f0eff */
[----:B------:R-:W-:-:S03]  /*9360*/  LEA R6, P5, R8, R2, 0x1 ;  /* 0x0000000208067211 */ /* 0x000fc600078a08ff */
[----:B------:R0:W-:Y:S01]  /*9370*/  @P1 STG.E.U16 desc[UR14][R4.64], R46 ;  /* 0x0000002e04001986 */ /* 0x0001e2000c10150e */
[----:B------:R-:W-:Y:S01]  /*9380*/  ISETP.LT.AND P1, PT, R9, UR4, !P0 ;  /* 0x0000000409007c0c */ /* 0x000fe2000c721270 */
[----:B------:R-:W-:Y:S01]  /*9390*/  ULDC UR4, c[0x0][0x248] ;  /* 0x0000920000047ab9 */ /* 0x000fe20000000800 */
[C---:B------:R-:W-:Y:S01]  /*93a0*/  LEA.HI.X.SX32 R7, R8.reuse, R3, 0x1, P5 ;  /* 0x0000000308077211 */ /* 0x040fe200028f0eff */
[----:B------:R-:W-:Y:S01]  /*93b0*/  VIADD R10, R8, UR4 ;  /* 0x00000004080a7c36 */ /* 0x000fe20008000000 */
[----:B------:R-:W-:Y:S01]  /*93c0*/  ULDC UR4, c[0x0][0x22c] ;  /* 0x00008b0000047ab9 */ /* 0x000fe20000000800 */
[----:B------:R-:W-:-:S05]  /*93d0*/  VIADD R9, R0, 0x7a ;  /* 0x0000007a00097836 */ /* 0x000fca0000000000 */
[----:B------:R-:W-:Y:S01]  /*93e0*/  ISETP.LT.AND P5, PT, R9, UR4, !P0 ;  /* 0x0000000409007c0c */ /* 0x000fe2000c7a1270 */
[----:B------:R-:W-:Y:S01]  /*93f0*/  ULDC UR4, c[0x0][0x248] ;  /* 0x0000920000047ab9 */ /* 0x000fe20000000800 */
[----:B0-----:R-:W-:Y:S01]  /*9400*/  PRMT R5, R46, 0x7632, R5 ;  /* 0x000076322e057816 */ /* 0x001fe20000000005 */
[----:B------:R-:W-:-:S04]  /*9410*/  VIADD R4, R0, 0x7b ;  /* 0x0000007b00047836 */ /* 0x000fc80000000000 */
[----:B------:R0:W-:Y:S01]  /*9420*/  @P4 STG.E.U16 desc[UR14][R6.64], R5 ;  /* 0x0000000506004986 */ /* 0x0001e2000c10150e */
[----:B------:R-:W-:-:S04]  /*9430*/  LEA R8, P4, R10, R2, 0x1 ;  /* 0x000000020a087211 */ /* 0x000fc800078808ff */
[CC--:B------:R-:W-:Y:S01]  /*9440*/  LEA.HI.X.SX32 R9, R10.reuse, R3.reuse, 0x1, P4 ;  /* 0x000000030a097211 */ /* 0x0c0fe200020f0eff */
[----:B------:R-:W-:Y:S01]  /*9450*/  VIADD R10, R10, UR4 ;  /* 0x000000040a0a7c36 */ /* 0x000fe20008000000 */
[----:B------:R-:W-:Y:S01]  /*9460*/  ISETP.LT.AND P4, PT, R4, UR5, !P0 ;  /* 0x0000000504007c0c */ /* 0x000fe2000c781270 */
[----:B------:R-:W-:Y:S01]  /*9470*/  ULDC UR4, c[0x0][0x248] ;  /* 0x0000920000047ab9 */ /* 0x000fe20000000800 */
[----:B------:R-:W-:Y:S01]  /*9480*/  ULDC UR5, c[0x0][0x248] ;  /* 0x0000920000057ab9 */ /* 0x000fe20000000800 */
[----:B------:R1:W-:Y:S01]  /*9490*/  @P6 STG.E.U16 desc[UR14][R8.64], R47 ;  /* 0x0000002f08006986 */ /* 0x0003e2000c10150e */
[CC--:B------:R-:W-:Y:S01]  /*94a0*/  LEA R4, P6, R10.reuse, R2.reuse, 0x1 ;  /* 0x000000020a047211 */ /* 0x0c0fe200078c08ff */
[C---:B0-----:R-:W-:Y:S01]  /*94b0*/  VIADD R7, R10.reuse, UR4 ;  /* 0x000000040a077c36 */ /* 0x041fe20008000000 */
[----:B------:R-:W-:Y:S02]  /*94c0*/  ULDC UR4, c[0x0][0x22c] ;  /* 0x00008b0000047ab9 */ /* 0x000fe40000000800 */
[----:B------:R-:W-:Y:S01]  /*94d0*/  LEA.HI.X.SX32 R5, R10, R3, 0x1, P6 ;  /* 0x000000030a057211 */ /* 0x000fe200030f0eff */
[C---:B------:R-:W-:Y:S01]  /*94e0*/  VIADD R10, R7.reuse, UR5 ;  /* 0x00000005070a7c36 */ /* 0x040fe20008000000 */
[----:B------:R-:W-:Y:S01]  /*94f0*/  LEA R6, P6, R7, R2, 0x1 ;  /* 0x0000000207067211 */ /* 0x000fe200078c08ff */
[----:B------:R-:W-:-:S02]  /*9500*/  ULDC UR5, c[0x0][0x248] ;  /* 0x0000920000057ab9 */ /* 0x000fc40000000800 */
[----:B------:R0:W-:Y:S01]  /*9510*/  @P3 STG.E.U16 desc[UR14][R4.64], R12 ;  /* 0x0000000c04003986 */ /* 0x0001e2000c10150e */
[----:B------:R-:W-:Y:S01]  /*9520*/  ISETP.LT.AND P3, PT, R11, UR4, !P0 ;  /* 0x000000040b007c0c */ /* 0x000fe2000c761270 */
[----:B------:R-:W-:Y:S01]  /*9530*/  VIADD R11, R0, 0x7d ;  /* 0x0000007d000b7836 */ /* 0x000fe20000000000 */
[----:B------:R-:W-:Y:S01]  /*9540*/  LEA.HI.X.SX32 R7, R7, R3, 0x1, P6 ;  /* 0x0000000307077211 */ /* 0x000fe200030f0eff */
[----:B------:R-:W-:Y:S01]  /*9550*/  ULDC UR4, c[0x0][0x22c] ;  /* 0x00008b0000047ab9 */ /* 0x000fe20000000800 */
[----:B-1----:R-:W-:-:S03]  /*9560*/  LEA R8, P6, R10, R2, 0x1 ;  /* 0x000000020a087211 */ /* 0x002fc600078c08ff */
[----:B------:R-:W-:Y:S01]  /*9570*/  @P2 STG.E.U16 desc[UR14][R6.64], R248 ;  /* 0x000000f806002986 */ /* 0x000fe2000c10150e */
[----:B------:R-:W-:Y:S01]  /*9580*/  ISETP.LT.AND P2, PT, R11, UR4, !P0 ;  /* 0x000000040b007c0c */ /* 0x000fe2000c741270 */
[----:B------:R-:W-:Y:S01]  /*9590*/  ULDC UR4, c[0x0][0x248] ;  /* 0x0000920000047ab9 */ /* 0x000fe20000000800 */
[C---:B------:R-:W-:Y:S01]  /*95a0*/  LEA.HI.X.SX32 R9, R10.reuse, R3, 0x1, P6 ;  /* 0x000000030a097211 */ /* 0x040fe200030f0eff */
[----:B------:R-:W-:Y:S01]  /*95b0*/  VIADD R10, R10, UR4 ;  /* 0x000000040a0a7c36 */ /* 0x000fe20008000000 */
[----:B------:R-:W-:Y:S01]  /*95c0*/  ULDC UR4, c[0x0][0x248] ;  /* 0x0000920000047ab9 */ /* 0x000fe20000000800 */
[----:B0-----:R-:W-:Y:S02]  /*95d0*/  PRMT R5, R248, 0x7632, R5 ;  /* 0x00007632f8057816 */ /* 0x001fe40000000005 */
[C---:B------:R-:W-:Y:S01]  /*95e0*/  VIADD R11, R10.reuse, UR4 ;  /* 0x000000040a0b7c36 */ /* 0x040fe20008000000 */
[----:B------:R-:W-:Y:S02]  /*95f0*/  ULDC UR4, c[0x0][0x248] ;  /* 0x0000920000047ab9 */ /* 0x000fe40000000800 */
[----:B------:R0:W-:Y:S01]  /*9600*/  @P1 STG.E.U16 desc[UR14][R8.64], R5 ;  /* 0x0000000508001986 */ /* 0x0001e2000c10150e */
[----:B------:R-:W-:Y:S01]  /*9610*/  VIADD R12, R11, UR5 ;  /* 0x000000050b0c7c36 */ /* 0x000fe20008000000 */
[----:B------:R-:W-:-:S03]  /*9620*/  LEA R4, P1, R10, R2, 0x1 ;  /* 0x000000020a047211 */ /* 0x000fc600078208ff */
[----:B------:R-:W-:Y:S01]  /*9630*/  VIADD R0, R12, UR4 ;  /* 0x000000040c007c36 */ /* 0x000fe20008000000 */
[----:B------:R-:W-:-:S03]  /*9640*/  ULDC UR4, c[0x0][0x248] ;  /* 0x0000920000047ab9 */ /* 0x000fc60000000800 */
[----:B------:R-:W-:Y:S01]  /*9650*/  VIADD R13, R0, UR6 ;  /* 0x00000006000d7c36 */ /* 0x000fe20008000000 */
[----:B0-----:R-:W-:-:S03]  /*9660*/  LEA.HI.X.SX32 R5, R10, R3, 0x1, P1 ;  /* 0x000000030a057211 */ /* 0x001fc600008f0eff */
[----:B------:R-:W-:Y:S01]  /*9670*/  VIADD R14, R13, UR4 ;  /* 0x000000040d0e7c36 */ /* 0x000fe20008000000 */
[CC--:B------:R-:W-:Y:S01]  /*9680*/  LEA R6, P1, R11.reuse, R2.reuse, 0x1 ;  /* 0x000000020b067211 */ /* 0x0c0fe200078208ff */
[----:B------:R-:W-:Y:S01]  /*9690*/  ULDC UR4, c[0x0][0x22c] ;  /* 0x00008b0000047ab9 */ /* 0x000fe20000000800 */
[CC--:B------:R-:W-:Y:S01]  /*96a0*/  LEA R8, P6, R12.reuse, R2.reuse, 0x1 ;  /* 0x000000020c087211 */ /* 0x0c0fe200078c08ff */
[----:B------:R0:W-:Y:S01]  /*96b0*/  @P5 STG.E.U16 desc[UR14][R4.64], R249 ;  /* 0x000000f904005986 */ /* 0x0001e2000c10150e */
[-C--:B------:R-:W-:Y:S02]  /*96c0*/  LEA.HI.X.SX32 R7, R11, R3.reuse, 0x1, P1 ;  /* 0x000000030b077211 */ /* 0x080fe400008f0eff */
[----:B------:R-:W-:Y:S02]  /*96d0*/  LEA.HI.X.SX32 R9, R12, R3, 0x1, P6 ;  /* 0x000000030c097211 */ /* 0x000fe400030f0eff */
[-C--:B------:R-:W-:Y:S02]  /*96e0*/  LEA R12, P1, R13, R2.reuse, 0x1 ;  /* 0x000000020d0c7211 */ /* 0x080fe400078208ff */
[----:B------:R-:W-:-:S02]  /*96f0*/  LEA R10, P6, R0, R2, 0x1 ;  /* 0x00000002000a7211 */ /* 0x000fc400078c08ff */
[-C--:B------:R-:W-:Y:S02]  /*9700*/  LEA.HI.X.SX32 R13, R13, R3.reuse, 0x1, P1 ;  /* 0x000000030d0d7211 */ /* 0x080fe400008f0eff */
[----:B------:R-:W-:Y:S02]  /*9710*/  ISETP.LT.AND P1, PT, R16, UR4, !P0 ;  /* 0x0000000410007c0c */ /* 0x000fe4000c721270 */
[----:B------:R-:W-:Y:S02]  /*9720*/  ISETP.LT.AND P0, PT, R15, UR7, !P0 ;  /* 0x000000070f007c0c */ /* 0x000fe4000c701270 */
[----:B------:R-:W-:Y:S02]  /*9730*/  LEA.HI.X.SX32 R11, R0, R3, 0x1, P6 ;  /* 0x00000003000b7211 */ /* 0x000fe400030f0eff */
[----:B------:R-:W-:Y:S02]  /*9740*/  PRMT R0, R249, 0x7632, R0 ;  /* 0x00007632f9007816 */ /* 0x000fe40000000000 */
[----:B0-----:R-:W-:-:S02]  /*9750*/  PRMT R5, R250, 0x7632, R5 ;  /* 0x00007632fa057816 */ /* 0x001fc40000000005 */
[C---:B------:R-:W-:Y:S01]  /*9760*/  LEA R2, P6, R14.reuse, R2, 0x1 ;  /* 0x000000020e027211 */ /* 0x040fe200078c08ff */
[----:B------:R0:W-:Y:S03]  /*9770*/  @P4 STG.E.U16 desc[UR14][R6.64], R0 ;  /* 0x0000000006004986 */ /* 0x0001e6000c10150e */
[----:B------:R-:W-:Y:S01]  /*9780*/  LEA.HI.X.SX32 R3, R14, R3, 0x1, P6 ;  /* 0x000000030e037211 */ /* 0x000fe200030f0eff */
[----:B------:R0:W-:Y:S04]  /*9790*/  @P3 STG.E.U16 desc[UR14][R8.64], R250 ;  /* 0x000000fa08003986 */ /* 0x0001e8000c10150e */
[----:B------:R0:W-:Y:S04]  /*97a0*/  @P2 STG.E.U16 desc[UR14][R10.64], R5 ;  /* 0x000000050a002986 */ /* 0x0001e8000c10150e */
[----:B------:R0:W-:Y:S01]  /*97b0*/  @P1 STG.E.U16 desc[UR14][R12.64], R251 ;  /* 0x000000fb0c001986 */ /* 0x0001e2000c10150e */
[----:B------:R-:W-:Y:S05]  /*97c0*/  @!P0 EXIT ;  /* 0x000000000000894d */ /* 0x000fea0003800000 */
[----:B0-----:R-:W-:-:S05]  /*97d0*/  PRMT R251, R251, 0x7632, R251 ;  /* 0x00007632fbfb7816 */ /* 0x001fca00000000fb */
[----:B------:R-:W-:Y:S01]  /*97e0*/  STG.E.U16 desc[UR14][R2.64], R251 ;  /* 0x000000fb02007986 */ /* 0x000fe2000c10150e */
[----:B------:R-:W-:Y:S05]  /*97f0*/  EXIT ;  /* 0x000000000000794d */ /* 0x000fea0003800000 */
.L_x_2:
[----:B------:R-:W-:-:S00]  /*9800*/  BRA `(.L_x_2) ;  /* 0xfffffffc00fc7947 */ /* 0x000fc0000383ffff */
[----:B------:R-:W-:-:S00]  /*9810*/  NOP ;  /* 0x0000000000007918 */ /* 0x000fc00000000000 */
        /* <DEDUP_REMOVED lines=14> */
.L_x_3:


//--------------------- .nv.shared.matmul_kernel  --------------------------
	.section	.nv.shared.matmul_kernel,"aw",@nobits
	.sectionflags	@""
	.align	16
	.zero		1024


//--------------------- .nv.shared.reserved.0     --------------------------
	.section	.nv.shared.reserved.0,"aw",@nobits
	.weak		__nv_reservedSMEM_offset_0_alias
	.size		__nv_reservedSMEM_offset_0_alias, 0, 0
	.other		__nv_reservedSMEM_offset_0_alias,@"STO_CUDA_RESERVED_SHARED STV_DEFAULT"
__nv_reservedSMEM_offset_0_alias:
	.zero		0


//--------------------- .nv.constant0.matmul_kernel --------------------------
	.section	.nv.constant0.matmul_kernel,"a",@progbits
	.sectionflags	@""
	.align	4
.nv.constant0.matmul_kernel:
	.zero		608


//--------------------- SYMBOLS --------------------------

	.type		.nv.reservedSmem.offset0,@object
	.size		.nv.reservedSmem.offset0,0x4
